//
// Generated by NVIDIA NVVM Compiler
//
// Compiler Build ID: CL-36424714
// Cuda compilation tools, release 13.0, V13.0.88
// Based on NVVM 20.0.0
//

.version 9.0
.target sm_100
.address_size 64

	// .globl	ExpDist
// _ZZ13ExpDist_tiledIdLi2EEvPKT_S2_iiS2_S2_PS0_E12temp_storage has been demoted
// _ZZ13ExpDist_tiledIdLi2EEvPKT_S2_iiS2_S2_PS0_E4sh_A has been demoted
// _ZZ13ExpDist_tiledIdLi2EEvPKT_S2_iiS2_S2_PS0_E4sh_B has been demoted
// _ZZ13ExpDist_tiledIdLi2EEvPKT_S2_iiS2_S2_PS0_E10sh_scale_A has been demoted
// _ZZ13ExpDist_tiledIdLi2EEvPKT_S2_iiS2_S2_PS0_E10sh_scale_B has been demoted
// _ZZ20ExpDist_tiled_columnIdLi2EEvPKT_S2_iiS2_S2_PS0_E12temp_storage has been demoted
// _ZZ20ExpDist_tiled_columnIdLi2EEvPKT_S2_iiS2_S2_PS0_E4sh_A has been demoted
// _ZZ20ExpDist_tiled_columnIdLi2EEvPKT_S2_iiS2_S2_PS0_E4sh_B has been demoted
// _ZZ20ExpDist_tiled_columnIdLi2EEvPKT_S2_iiS2_S2_PS0_E10sh_scale_A has been demoted
// _ZZ20ExpDist_tiled_columnIdLi2EEvPKT_S2_iiS2_S2_PS0_E10sh_scale_B has been demoted
.global .align 1 .b8 _ZN33_INTERNAL_e1a65a9e_4_k_cu_ExpDist4cuda3std3__45__cpo5beginE[1];
.global .align 1 .b8 _ZN33_INTERNAL_e1a65a9e_4_k_cu_ExpDist4cuda3std3__45__cpo3endE[1];
.global .align 1 .b8 _ZN33_INTERNAL_e1a65a9e_4_k_cu_ExpDist4cuda3std3__45__cpo6cbeginE[1];
.global .align 1 .b8 _ZN33_INTERNAL_e1a65a9e_4_k_cu_ExpDist4cuda3std3__45__cpo4cendE[1];
.global .align 1 .b8 _ZN33_INTERNAL_e1a65a9e_4_k_cu_ExpDist4cuda3std3__45__cpo6rbeginE[1];
.global .align 1 .b8 _ZN33_INTERNAL_e1a65a9e_4_k_cu_ExpDist4cuda3std3__45__cpo4rendE[1];
.global .align 1 .b8 _ZN33_INTERNAL_e1a65a9e_4_k_cu_ExpDist4cuda3std3__45__cpo7crbeginE[1];
.global .align 1 .b8 _ZN33_INTERNAL_e1a65a9e_4_k_cu_ExpDist4cuda3std3__45__cpo5crendE[1];
.global .align 1 .b8 _ZN33_INTERNAL_e1a65a9e_4_k_cu_ExpDist4cuda3std3__435_GLOBAL__N__e1a65a9e_4_k_cu_ExpDist6ignoreE[1];
.global .align 1 .b8 _ZN33_INTERNAL_e1a65a9e_4_k_cu_ExpDist4cuda3std3__419piecewise_constructE[1];
.global .align 1 .b8 _ZN33_INTERNAL_e1a65a9e_4_k_cu_ExpDist4cuda3std3__48in_placeE[1];
.global .align 1 .b8 _ZN33_INTERNAL_e1a65a9e_4_k_cu_ExpDist4cuda3std3__420unreachable_sentinelE[1];
.global .align 1 .b8 _ZN33_INTERNAL_e1a65a9e_4_k_cu_ExpDist4cuda3std3__47nulloptE[1];
.global .align 1 .b8 _ZN33_INTERNAL_e1a65a9e_4_k_cu_ExpDist4cuda3std3__48unexpectE[1];
.global .align 1 .b8 _ZN33_INTERNAL_e1a65a9e_4_k_cu_ExpDist4cuda3std6ranges3__45__cpo4swapE[1];
.global .align 1 .b8 _ZN33_INTERNAL_e1a65a9e_4_k_cu_ExpDist4cuda3std6ranges3__45__cpo9iter_moveE[1];
.global .align 1 .b8 _ZN33_INTERNAL_e1a65a9e_4_k_cu_ExpDist4cuda3std6ranges3__45__cpo5beginE[1];
.global .align 1 .b8 _ZN33_INTERNAL_e1a65a9e_4_k_cu_ExpDist4cuda3std6ranges3__45__cpo3endE[1];
.global .align 1 .b8 _ZN33_INTERNAL_e1a65a9e_4_k_cu_ExpDist4cuda3std6ranges3__45__cpo6cbeginE[1];
.global .align 1 .b8 _ZN33_INTERNAL_e1a65a9e_4_k_cu_ExpDist4cuda3std6ranges3__45__cpo4cendE[1];
.global .align 1 .b8 _ZN33_INTERNAL_e1a65a9e_4_k_cu_ExpDist4cuda3std6ranges3__45__cpo7advanceE[1];
.global .align 1 .b8 _ZN33_INTERNAL_e1a65a9e_4_k_cu_ExpDist4cuda3std6ranges3__45__cpo9iter_swapE[1];
.global .align 1 .b8 _ZN33_INTERNAL_e1a65a9e_4_k_cu_ExpDist4cuda3std6ranges3__45__cpo4nextE[1];
.global .align 1 .b8 _ZN33_INTERNAL_e1a65a9e_4_k_cu_ExpDist4cuda3std6ranges3__45__cpo4prevE[1];
.global .align 1 .b8 _ZN33_INTERNAL_e1a65a9e_4_k_cu_ExpDist4cuda3std6ranges3__45__cpo4dataE[1];
.global .align 1 .b8 _ZN33_INTERNAL_e1a65a9e_4_k_cu_ExpDist4cuda3std6ranges3__45__cpo5cdataE[1];
.global .align 1 .b8 _ZN33_INTERNAL_e1a65a9e_4_k_cu_ExpDist4cuda3std6ranges3__45__cpo4sizeE[1];
.global .align 1 .b8 _ZN33_INTERNAL_e1a65a9e_4_k_cu_ExpDist4cuda3std6ranges3__45__cpo5ssizeE[1];
.global .align 1 .b8 _ZN33_INTERNAL_e1a65a9e_4_k_cu_ExpDist4cuda3std6ranges3__45__cpo8distanceE[1];
.global .align 1 .b8 _ZN33_INTERNAL_e1a65a9e_4_k_cu_ExpDist6thrust24THRUST_300001_SM_1000_NS6system6detail10sequential3seqE[1];
.global .align 1 .b8 _ZN33_INTERNAL_e1a65a9e_4_k_cu_ExpDist6thrust24THRUST_300001_SM_1000_NS12placeholders2_1E[1];
.global .align 1 .b8 _ZN33_INTERNAL_e1a65a9e_4_k_cu_ExpDist6thrust24THRUST_300001_SM_1000_NS12placeholders2_2E[1];
.global .align 1 .b8 _ZN33_INTERNAL_e1a65a9e_4_k_cu_ExpDist6thrust24THRUST_300001_SM_1000_NS12placeholders2_3E[1];
.global .align 1 .b8 _ZN33_INTERNAL_e1a65a9e_4_k_cu_ExpDist6thrust24THRUST_300001_SM_1000_NS12placeholders2_4E[1];
.global .align 1 .b8 _ZN33_INTERNAL_e1a65a9e_4_k_cu_ExpDist6thrust24THRUST_300001_SM_1000_NS12placeholders2_5E[1];
.global .align 1 .b8 _ZN33_INTERNAL_e1a65a9e_4_k_cu_ExpDist6thrust24THRUST_300001_SM_1000_NS12placeholders2_6E[1];
.global .align 1 .b8 _ZN33_INTERNAL_e1a65a9e_4_k_cu_ExpDist6thrust24THRUST_300001_SM_1000_NS12placeholders2_7E[1];
.global .align 1 .b8 _ZN33_INTERNAL_e1a65a9e_4_k_cu_ExpDist6thrust24THRUST_300001_SM_1000_NS12placeholders2_8E[1];
.global .align 1 .b8 _ZN33_INTERNAL_e1a65a9e_4_k_cu_ExpDist6thrust24THRUST_300001_SM_1000_NS12placeholders2_9E[1];
.global .align 1 .b8 _ZN33_INTERNAL_e1a65a9e_4_k_cu_ExpDist6thrust24THRUST_300001_SM_1000_NS12placeholders3_10E[1];

.visible .entry ExpDist(
	.param .u64 .ptr .align 1 ExpDist_param_0,
	.param .u64 .ptr .align 1 ExpDist_param_1,
	.param .u32 ExpDist_param_2,
	.param .u32 ExpDist_param_3,
	.param .u64 .ptr .align 1 ExpDist_param_4,
	.param .u64 .ptr .align 1 ExpDist_param_5,
	.param .u64 .ptr .align 1 ExpDist_param_6
)
{
	.reg .pred 	%p<70>;
	.reg .b32 	%r<186>;
	.reg .b32 	%f<17>;
	.reg .b64 	%rd<21>;
	.reg .b64 	%fd<359>;
	// demoted variable
	.shared .align 8 .b8 _ZZ13ExpDist_tiledIdLi2EEvPKT_S2_iiS2_S2_PS0_E12temp_storage[48];
	// demoted variable
	.shared .align 8 .b8 _ZZ13ExpDist_tiledIdLi2EEvPKT_S2_iiS2_S2_PS0_E4sh_A[2048];
	// demoted variable
	.shared .align 8 .b8 _ZZ13ExpDist_tiledIdLi2EEvPKT_S2_iiS2_S2_PS0_E4sh_B[128];
	// demoted variable
	.shared .align 8 .b8 _ZZ13ExpDist_tiledIdLi2EEvPKT_S2_iiS2_S2_PS0_E10sh_scale_A[1024];
	// demoted variable
	.shared .align 8 .b8 _ZZ13ExpDist_tiledIdLi2EEvPKT_S2_iiS2_S2_PS0_E10sh_scale_B[64];
	ld.param.u64 	%rd9, [ExpDist_param_0];
	ld.param.u64 	%rd5, [ExpDist_param_1];
	ld.param.u32 	%r45, [ExpDist_param_2];
	ld.param.u32 	%r46, [ExpDist_param_3];
	ld.param.u64 	%rd6, [ExpDist_param_4];
	ld.param.u64 	%rd7, [ExpDist_param_5];
	ld.param.u64 	%rd8, [ExpDist_param_6];
	cvta.to.global.u64 	%rd10, %rd9;
	mov.u32 	%r1, %tid.x;
	mov.u32 	%r2, %tid.y;
	mov.u32 	%r3, %ctaid.x;
	shl.b32 	%r47, %r3, 7;
	add.s32 	%r4, %r47, %r1;
	mov.u32 	%r5, %ctaid.y;
	shl.b32 	%r48, %r5, 3;
	add.s32 	%r6, %r48, %r2;
	shl.b32 	%r7, %r4, 1;
	shl.b32 	%r8, %r45, 1;
	shl.b32 	%r9, %r6, 1;
	shl.b32 	%r10, %r46, 1;
	setp.ge.s32 	%p1, %r7, %r8;
	mul.wide.s32 	%rd11, %r7, 8;
	add.s64 	%rd1, %rd10, %rd11;
	shl.b32 	%r49, %r1, 3;
	mov.u32 	%r50, _ZZ13ExpDist_tiledIdLi2EEvPKT_S2_iiS2_S2_PS0_E4sh_A;
	add.s32 	%r11, %r50, %r49;
	@%p1 bra 	$L__BB0_2;
	ld.global.f64 	%fd60, [%rd1];
	st.shared.f64 	[%r11], %fd60;
$L__BB0_2:
	add.s32 	%r12, %r7, 64;
	setp.ge.s32 	%p2, %r12, %r8;
	@%p2 bra 	$L__BB0_4;
	ld.global.f64 	%fd61, [%rd1+512];
	st.shared.f64 	[%r11+256], %fd61;
$L__BB0_4:
	add.s32 	%r51, %r7, 128;
	setp.ge.s32 	%p3, %r51, %r8;
	@%p3 bra 	$L__BB0_6;
	ld.global.f64 	%fd62, [%rd1+1024];
	st.shared.f64 	[%r11+512], %fd62;
$L__BB0_6:
	add.s32 	%r52, %r7, 192;
	setp.ge.s32 	%p4, %r52, %r8;
	@%p4 bra 	$L__BB0_8;
	ld.global.f64 	%fd63, [%rd1+1536];
	st.shared.f64 	[%r11+768], %fd63;
$L__BB0_8:
	setp.ge.s32 	%p5, %r9, %r10;
	cvta.to.global.u64 	%rd12, %rd5;
	mul.wide.u32 	%rd13, %r9, 8;
	add.s64 	%rd2, %rd12, %rd13;
	shl.b32 	%r53, %r2, 3;
	mov.u32 	%r54, _ZZ13ExpDist_tiledIdLi2EEvPKT_S2_iiS2_S2_PS0_E4sh_B;
	add.s32 	%r13, %r54, %r53;
	@%p5 bra 	$L__BB0_10;
	ld.global.f64 	%fd64, [%rd2];
	st.shared.f64 	[%r13], %fd64;
$L__BB0_10:
	add.s32 	%r55, %r9, 8;
	setp.ge.s32 	%p6, %r55, %r10;
	@%p6 bra 	$L__BB0_12;
	ld.global.f64 	%fd65, [%rd2+64];
	st.shared.f64 	[%r13+32], %fd65;
$L__BB0_12:
	add.s32 	%r56, %r7, 1;
	setp.ge.s32 	%p7, %r56, %r8;
	@%p7 bra 	$L__BB0_14;
	ld.global.f64 	%fd66, [%rd1+8];
	st.shared.f64 	[%r11+1024], %fd66;
$L__BB0_14:
	add.s32 	%r57, %r7, 65;
	setp.ge.s32 	%p8, %r57, %r8;
	@%p8 bra 	$L__BB0_16;
	ld.global.f64 	%fd67, [%rd1+520];
	st.shared.f64 	[%r11+1280], %fd67;
$L__BB0_16:
	add.s32 	%r58, %r7, 129;
	setp.ge.s32 	%p9, %r58, %r8;
	@%p9 bra 	$L__BB0_18;
	ld.global.f64 	%fd68, [%rd1+1032];
	st.shared.f64 	[%r11+1536], %fd68;
$L__BB0_18:
	add.s32 	%r59, %r7, 193;
	setp.ge.s32 	%p10, %r59, %r8;
	@%p10 bra 	$L__BB0_20;
	ld.global.f64 	%fd69, [%rd1+1544];
	st.shared.f64 	[%r11+1792], %fd69;
$L__BB0_20:
	add.s32 	%r60, %r9, 1;
	setp.ge.s32 	%p11, %r60, %r10;
	@%p11 bra 	$L__BB0_22;
	ld.global.f64 	%fd70, [%rd2+8];
	st.shared.f64 	[%r13+64], %fd70;
$L__BB0_22:
	add.s32 	%r61, %r9, 9;
	setp.ge.s32 	%p12, %r61, %r10;
	@%p12 bra 	$L__BB0_24;
	ld.global.f64 	%fd71, [%rd2+72];
	st.shared.f64 	[%r13+96], %fd71;
$L__BB0_24:
	setp.ge.s32 	%p13, %r4, %r45;
	cvta.to.global.u64 	%rd14, %rd6;
	mul.wide.s32 	%rd15, %r4, 8;
	add.s64 	%rd3, %rd14, %rd15;
	mov.u32 	%r63, _ZZ13ExpDist_tiledIdLi2EEvPKT_S2_iiS2_S2_PS0_E10sh_scale_A;
	add.s32 	%r14, %r63, %r49;
	@%p13 bra 	$L__BB0_26;
	ld.global.f64 	%fd72, [%rd3];
	st.shared.f64 	[%r14], %fd72;
$L__BB0_26:
	add.s32 	%r15, %r4, 32;
	setp.ge.s32 	%p14, %r15, %r45;
	@%p14 bra 	$L__BB0_28;
	ld.global.f64 	%fd73, [%rd3+256];
	st.shared.f64 	[%r14+256], %fd73;
$L__BB0_28:
	sub.s32 	%r16, %r12, %r4;
	setp.ge.s32 	%p15, %r16, %r45;
	@%p15 bra 	$L__BB0_30;
	ld.global.f64 	%fd74, [%rd3+512];
	st.shared.f64 	[%r14+512], %fd74;
$L__BB0_30:
	add.s32 	%r17, %r16, 32;
	setp.ge.s32 	%p16, %r17, %r45;
	@%p16 bra 	$L__BB0_32;
	ld.global.f64 	%fd75, [%rd3+768];
	st.shared.f64 	[%r14+768], %fd75;
$L__BB0_32:
	setp.ge.s32 	%p17, %r6, %r46;
	cvta.to.global.u64 	%rd16, %rd7;
	mul.wide.u32 	%rd17, %r6, 8;
	add.s64 	%rd4, %rd16, %rd17;
	mov.u32 	%r65, _ZZ13ExpDist_tiledIdLi2EEvPKT_S2_iiS2_S2_PS0_E10sh_scale_B;
	add.s32 	%r18, %r65, %r53;
	@%p17 bra 	$L__BB0_34;
	ld.global.f64 	%fd76, [%rd4];
	st.shared.f64 	[%r18], %fd76;
$L__BB0_34:
	add.s32 	%r19, %r6, 4;
	setp.ge.s32 	%p18, %r19, %r46;
	@%p18 bra 	$L__BB0_36;
	ld.global.f64 	%fd77, [%rd4+32];
	st.shared.f64 	[%r18+32], %fd77;
$L__BB0_36:
	setp.ge.s32 	%p19, %r6, %r46;
	setp.ge.s32 	%p20, %r4, %r45;
	bar.sync 	0;
	mov.f64 	%fd345, 0d0000000000000000;
	or.pred  	%p21, %p20, %p19;
	@%p21 bra 	$L__BB0_41;
	ld.shared.f64 	%fd79, [%r11];
	ld.shared.f64 	%fd80, [%r13];
	sub.f64 	%fd81, %fd79, %fd80;
	ld.shared.f64 	%fd82, [%r11+1024];
	ld.shared.f64 	%fd83, [%r13+64];
	sub.f64 	%fd84, %fd82, %fd83;
	mul.f64 	%fd85, %fd84, %fd84;
	fma.rn.f64 	%fd86, %fd81, %fd81, %fd85;
	neg.f64 	%fd87, %fd86;
	ld.shared.f64 	%fd88, [%r14];
	ld.shared.f64 	%fd89, [%r18];
	add.f64 	%fd90, %fd88, %fd89;
	div.rn.f64 	%fd1, %fd87, %fd90;
	fma.rn.f64 	%fd91, %fd1, 0d3FF71547652B82FE, 0d4338000000000000;
	{
	.reg .b32 %temp; 
	mov.b64 	{%r20, %temp}, %fd91;
	}
	mov.f64 	%fd92, 0dC338000000000000;
	add.rn.f64 	%fd93, %fd91, %fd92;
	fma.rn.f64 	%fd94, %fd93, 0dBFE62E42FEFA39EF, %fd1;
	fma.rn.f64 	%fd95, %fd93, 0dBC7ABC9E3B39803F, %fd94;
	fma.rn.f64 	%fd96, %fd95, 0d3E5ADE1569CE2BDF, 0d3E928AF3FCA213EA;
	fma.rn.f64 	%fd97, %fd96, %fd95, 0d3EC71DEE62401315;
	fma.rn.f64 	%fd98, %fd97, %fd95, 0d3EFA01997C89EB71;
	fma.rn.f64 	%fd99, %fd98, %fd95, 0d3F2A01A014761F65;
	fma.rn.f64 	%fd100, %fd99, %fd95, 0d3F56C16C1852B7AF;
	fma.rn.f64 	%fd101, %fd100, %fd95, 0d3F81111111122322;
	fma.rn.f64 	%fd102, %fd101, %fd95, 0d3FA55555555502A1;
	fma.rn.f64 	%fd103, %fd102, %fd95, 0d3FC5555555555511;
	fma.rn.f64 	%fd104, %fd103, %fd95, 0d3FE000000000000B;
	fma.rn.f64 	%fd105, %fd104, %fd95, 0d3FF0000000000000;
	fma.rn.f64 	%fd106, %fd105, %fd95, 0d3FF0000000000000;
	{
	.reg .b32 %temp; 
	mov.b64 	{%r21, %temp}, %fd106;
	}
	{
	.reg .b32 %temp; 
	mov.b64 	{%temp, %r22}, %fd106;
	}
	shl.b32 	%r66, %r20, 20;
	add.s32 	%r67, %r66, %r22;
	mov.b64 	%fd342, {%r21, %r67};
	{
	.reg .b32 %temp; 
	mov.b64 	{%temp, %r68}, %fd1;
	}
	mov.b32 	%f9, %r68;
	abs.f32 	%f1, %f9;
	setp.lt.f32 	%p22, %f1, 0f4086232B;
	@%p22 bra 	$L__BB0_40;
	setp.lt.f64 	%p23, %fd1, 0d0000000000000000;
	add.f64 	%fd107, %fd1, 0d7FF0000000000000;
	selp.f64 	%fd342, 0d0000000000000000, %fd107, %p23;
	setp.geu.f32 	%p24, %f1, 0f40874800;
	@%p24 bra 	$L__BB0_40;
	shr.u32 	%r69, %r20, 31;
	add.s32 	%r70, %r20, %r69;
	shr.s32 	%r71, %r70, 1;
	shl.b32 	%r72, %r71, 20;
	add.s32 	%r73, %r22, %r72;
	mov.b64 	%fd108, {%r21, %r73};
	sub.s32 	%r74, %r20, %r71;
	shl.b32 	%r75, %r74, 20;
	add.s32 	%r76, %r75, 1072693248;
	mov.b32 	%r77, 0;
	mov.b64 	%fd109, {%r77, %r76};
	mul.f64 	%fd342, %fd109, %fd108;
$L__BB0_40:
	add.f64 	%fd345, %fd342, 0d0000000000000000;
$L__BB0_41:
	setp.ge.s32 	%p25, %r19, %r46;
	setp.ge.s32 	%p26, %r4, %r45;
	or.pred  	%p27, %p26, %p25;
	@%p27 bra 	$L__BB0_46;
	ld.shared.f64 	%fd110, [%r11];
	ld.shared.f64 	%fd111, [%r13+32];
	sub.f64 	%fd112, %fd110, %fd111;
	ld.shared.f64 	%fd113, [%r11+1024];
	ld.shared.f64 	%fd114, [%r13+96];
	sub.f64 	%fd115, %fd113, %fd114;
	mul.f64 	%fd116, %fd115, %fd115;
	fma.rn.f64 	%fd117, %fd112, %fd112, %fd116;
	neg.f64 	%fd118, %fd117;
	ld.shared.f64 	%fd119, [%r14];
	ld.shared.f64 	%fd120, [%r18+32];
	add.f64 	%fd121, %fd119, %fd120;
	div.rn.f64 	%fd8, %fd118, %fd121;
	fma.rn.f64 	%fd122, %fd8, 0d3FF71547652B82FE, 0d4338000000000000;
	{
	.reg .b32 %temp; 
	mov.b64 	{%r23, %temp}, %fd122;
	}
	mov.f64 	%fd123, 0dC338000000000000;
	add.rn.f64 	%fd124, %fd122, %fd123;
	fma.rn.f64 	%fd125, %fd124, 0dBFE62E42FEFA39EF, %fd8;
	fma.rn.f64 	%fd126, %fd124, 0dBC7ABC9E3B39803F, %fd125;
	fma.rn.f64 	%fd127, %fd126, 0d3E5ADE1569CE2BDF, 0d3E928AF3FCA213EA;
	fma.rn.f64 	%fd128, %fd127, %fd126, 0d3EC71DEE62401315;
	fma.rn.f64 	%fd129, %fd128, %fd126, 0d3EFA01997C89EB71;
	fma.rn.f64 	%fd130, %fd129, %fd126, 0d3F2A01A014761F65;
	fma.rn.f64 	%fd131, %fd130, %fd126, 0d3F56C16C1852B7AF;
	fma.rn.f64 	%fd132, %fd131, %fd126, 0d3F81111111122322;
	fma.rn.f64 	%fd133, %fd132, %fd126, 0d3FA55555555502A1;
	fma.rn.f64 	%fd134, %fd133, %fd126, 0d3FC5555555555511;
	fma.rn.f64 	%fd135, %fd134, %fd126, 0d3FE000000000000B;
	fma.rn.f64 	%fd136, %fd135, %fd126, 0d3FF0000000000000;
	fma.rn.f64 	%fd137, %fd136, %fd126, 0d3FF0000000000000;
	{
	.reg .b32 %temp; 
	mov.b64 	{%r24, %temp}, %fd137;
	}
	{
	.reg .b32 %temp; 
	mov.b64 	{%temp, %r25}, %fd137;
	}
	shl.b32 	%r78, %r23, 20;
	add.s32 	%r79, %r78, %r25;
	mov.b64 	%fd344, {%r24, %r79};
	{
	.reg .b32 %temp; 
	mov.b64 	{%temp, %r80}, %fd8;
	}
	mov.b32 	%f10, %r80;
	abs.f32 	%f2, %f10;
	setp.lt.f32 	%p28, %f2, 0f4086232B;
	@%p28 bra 	$L__BB0_45;
	setp.lt.f64 	%p29, %fd8, 0d0000000000000000;
	add.f64 	%fd138, %fd8, 0d7FF0000000000000;
	selp.f64 	%fd344, 0d0000000000000000, %fd138, %p29;
	setp.geu.f32 	%p30, %f2, 0f40874800;
	@%p30 bra 	$L__BB0_45;
	shr.u32 	%r81, %r23, 31;
	add.s32 	%r82, %r23, %r81;
	shr.s32 	%r83, %r82, 1;
	shl.b32 	%r84, %r83, 20;
	add.s32 	%r85, %r25, %r84;
	mov.b64 	%fd139, {%r24, %r85};
	sub.s32 	%r86, %r23, %r83;
	shl.b32 	%r87, %r86, 20;
	add.s32 	%r88, %r87, 1072693248;
	mov.b32 	%r89, 0;
	mov.b64 	%fd140, {%r89, %r88};
	mul.f64 	%fd344, %fd140, %fd139;
$L__BB0_45:
	add.f64 	%fd345, %fd345, %fd344;
$L__BB0_46:
	setp.ge.s32 	%p31, %r6, %r46;
	setp.ge.s32 	%p32, %r15, %r45;
	or.pred  	%p33, %p32, %p31;
	@%p33 bra 	$L__BB0_51;
	ld.shared.f64 	%fd141, [%r11+256];
	ld.shared.f64 	%fd142, [%r13];
	sub.f64 	%fd143, %fd141, %fd142;
	ld.shared.f64 	%fd144, [%r11+1280];
	ld.shared.f64 	%fd145, [%r13+64];
	sub.f64 	%fd146, %fd144, %fd145;
	mul.f64 	%fd147, %fd146, %fd146;
	fma.rn.f64 	%fd148, %fd143, %fd143, %fd147;
	neg.f64 	%fd149, %fd148;
	ld.shared.f64 	%fd150, [%r14+256];
	ld.shared.f64 	%fd151, [%r18];
	add.f64 	%fd152, %fd150, %fd151;
	div.rn.f64 	%fd15, %fd149, %fd152;
	fma.rn.f64 	%fd153, %fd15, 0d3FF71547652B82FE, 0d4338000000000000;
	{
	.reg .b32 %temp; 
	mov.b64 	{%r26, %temp}, %fd153;
	}
	mov.f64 	%fd154, 0dC338000000000000;
	add.rn.f64 	%fd155, %fd153, %fd154;
	fma.rn.f64 	%fd156, %fd155, 0dBFE62E42FEFA39EF, %fd15;
	fma.rn.f64 	%fd157, %fd155, 0dBC7ABC9E3B39803F, %fd156;
	fma.rn.f64 	%fd158, %fd157, 0d3E5ADE1569CE2BDF, 0d3E928AF3FCA213EA;
	fma.rn.f64 	%fd159, %fd158, %fd157, 0d3EC71DEE62401315;
	fma.rn.f64 	%fd160, %fd159, %fd157, 0d3EFA01997C89EB71;
	fma.rn.f64 	%fd161, %fd160, %fd157, 0d3F2A01A014761F65;
	fma.rn.f64 	%fd162, %fd161, %fd157, 0d3F56C16C1852B7AF;
	fma.rn.f64 	%fd163, %fd162, %fd157, 0d3F81111111122322;
	fma.rn.f64 	%fd164, %fd163, %fd157, 0d3FA55555555502A1;
	fma.rn.f64 	%fd165, %fd164, %fd157, 0d3FC5555555555511;
	fma.rn.f64 	%fd166, %fd165, %fd157, 0d3FE000000000000B;
	fma.rn.f64 	%fd167, %fd166, %fd157, 0d3FF0000000000000;
	fma.rn.f64 	%fd168, %fd167, %fd157, 0d3FF0000000000000;
	{
	.reg .b32 %temp; 
	mov.b64 	{%r27, %temp}, %fd168;
	}
	{
	.reg .b32 %temp; 
	mov.b64 	{%temp, %r28}, %fd168;
	}
	shl.b32 	%r90, %r26, 20;
	add.s32 	%r91, %r90, %r28;
	mov.b64 	%fd346, {%r27, %r91};
	{
	.reg .b32 %temp; 
	mov.b64 	{%temp, %r92}, %fd15;
	}
	mov.b32 	%f11, %r92;
	abs.f32 	%f3, %f11;
	setp.lt.f32 	%p34, %f3, 0f4086232B;
	@%p34 bra 	$L__BB0_50;
	setp.lt.f64 	%p35, %fd15, 0d0000000000000000;
	add.f64 	%fd169, %fd15, 0d7FF0000000000000;
	selp.f64 	%fd346, 0d0000000000000000, %fd169, %p35;
	setp.geu.f32 	%p36, %f3, 0f40874800;
	@%p36 bra 	$L__BB0_50;
	shr.u32 	%r93, %r26, 31;
	add.s32 	%r94, %r26, %r93;
	shr.s32 	%r95, %r94, 1;
	shl.b32 	%r96, %r95, 20;
	add.s32 	%r97, %r28, %r96;
	mov.b64 	%fd170, {%r27, %r97};
	sub.s32 	%r98, %r26, %r95;
	shl.b32 	%r99, %r98, 20;
	add.s32 	%r100, %r99, 1072693248;
	mov.b32 	%r101, 0;
	mov.b64 	%fd171, {%r101, %r100};
	mul.f64 	%fd346, %fd171, %fd170;
$L__BB0_50:
	add.f64 	%fd345, %fd345, %fd346;
$L__BB0_51:
	setp.ge.s32 	%p37, %r19, %r46;
	setp.ge.s32 	%p38, %r15, %r45;
	or.pred  	%p39, %p38, %p37;
	@%p39 bra 	$L__BB0_56;
	ld.shared.f64 	%fd172, [%r11+256];
	ld.shared.f64 	%fd173, [%r13+32];
	sub.f64 	%fd174, %fd172, %fd173;
	ld.shared.f64 	%fd175, [%r11+1280];
	ld.shared.f64 	%fd176, [%r13+96];
	sub.f64 	%fd177, %fd175, %fd176;
	mul.f64 	%fd178, %fd177, %fd177;
	fma.rn.f64 	%fd179, %fd174, %fd174, %fd178;
	neg.f64 	%fd180, %fd179;
	ld.shared.f64 	%fd181, [%r14+256];
	ld.shared.f64 	%fd182, [%r18+32];
	add.f64 	%fd183, %fd181, %fd182;
	div.rn.f64 	%fd22, %fd180, %fd183;
	fma.rn.f64 	%fd184, %fd22, 0d3FF71547652B82FE, 0d4338000000000000;
	{
	.reg .b32 %temp; 
	mov.b64 	{%r29, %temp}, %fd184;
	}
	mov.f64 	%fd185, 0dC338000000000000;
	add.rn.f64 	%fd186, %fd184, %fd185;
	fma.rn.f64 	%fd187, %fd186, 0dBFE62E42FEFA39EF, %fd22;
	fma.rn.f64 	%fd188, %fd186, 0dBC7ABC9E3B39803F, %fd187;
	fma.rn.f64 	%fd189, %fd188, 0d3E5ADE1569CE2BDF, 0d3E928AF3FCA213EA;
	fma.rn.f64 	%fd190, %fd189, %fd188, 0d3EC71DEE62401315;
	fma.rn.f64 	%fd191, %fd190, %fd188, 0d3EFA01997C89EB71;
	fma.rn.f64 	%fd192, %fd191, %fd188, 0d3F2A01A014761F65;
	fma.rn.f64 	%fd193, %fd192, %fd188, 0d3F56C16C1852B7AF;
	fma.rn.f64 	%fd194, %fd193, %fd188, 0d3F81111111122322;
	fma.rn.f64 	%fd195, %fd194, %fd188, 0d3FA55555555502A1;
	fma.rn.f64 	%fd196, %fd195, %fd188, 0d3FC5555555555511;
	fma.rn.f64 	%fd197, %fd196, %fd188, 0d3FE000000000000B;
	fma.rn.f64 	%fd198, %fd197, %fd188, 0d3FF0000000000000;
	fma.rn.f64 	%fd199, %fd198, %fd188, 0d3FF0000000000000;
	{
	.reg .b32 %temp; 
	mov.b64 	{%r30, %temp}, %fd199;
	}
	{
	.reg .b32 %temp; 
	mov.b64 	{%temp, %r31}, %fd199;
	}
	shl.b32 	%r102, %r29, 20;
	add.s32 	%r103, %r102, %r31;
	mov.b64 	%fd348, {%r30, %r103};
	{
	.reg .b32 %temp; 
	mov.b64 	{%temp, %r104}, %fd22;
	}
	mov.b32 	%f12, %r104;
	abs.f32 	%f4, %f12;
	setp.lt.f32 	%p40, %f4, 0f4086232B;
	@%p40 bra 	$L__BB0_55;
	setp.lt.f64 	%p41, %fd22, 0d0000000000000000;
	add.f64 	%fd200, %fd22, 0d7FF0000000000000;
	selp.f64 	%fd348, 0d0000000000000000, %fd200, %p41;
	setp.geu.f32 	%p42, %f4, 0f40874800;
	@%p42 bra 	$L__BB0_55;
	shr.u32 	%r105, %r29, 31;
	add.s32 	%r106, %r29, %r105;
	shr.s32 	%r107, %r106, 1;
	shl.b32 	%r108, %r107, 20;
	add.s32 	%r109, %r31, %r108;
	mov.b64 	%fd201, {%r30, %r109};
	sub.s32 	%r110, %r29, %r107;
	shl.b32 	%r111, %r110, 20;
	add.s32 	%r112, %r111, 1072693248;
	mov.b32 	%r113, 0;
	mov.b64 	%fd202, {%r113, %r112};
	mul.f64 	%fd348, %fd202, %fd201;
$L__BB0_55:
	add.f64 	%fd345, %fd345, %fd348;
$L__BB0_56:
	setp.ge.s32 	%p43, %r6, %r46;
	setp.ge.s32 	%p44, %r16, %r45;
	or.pred  	%p45, %p44, %p43;
	@%p45 bra 	$L__BB0_61;
	ld.shared.f64 	%fd203, [%r11+512];
	ld.shared.f64 	%fd204, [%r13];
	sub.f64 	%fd205, %fd203, %fd204;
	ld.shared.f64 	%fd206, [%r11+1536];
	ld.shared.f64 	%fd207, [%r13+64];
	sub.f64 	%fd208, %fd206, %fd207;
	mul.f64 	%fd209, %fd208, %fd208;
	fma.rn.f64 	%fd210, %fd205, %fd205, %fd209;
	neg.f64 	%fd211, %fd210;
	ld.shared.f64 	%fd212, [%r14+512];
	ld.shared.f64 	%fd213, [%r18];
	add.f64 	%fd214, %fd212, %fd213;
	div.rn.f64 	%fd29, %fd211, %fd214;
	fma.rn.f64 	%fd215, %fd29, 0d3FF71547652B82FE, 0d4338000000000000;
	{
	.reg .b32 %temp; 
	mov.b64 	{%r32, %temp}, %fd215;
	}
	mov.f64 	%fd216, 0dC338000000000000;
	add.rn.f64 	%fd217, %fd215, %fd216;
	fma.rn.f64 	%fd218, %fd217, 0dBFE62E42FEFA39EF, %fd29;
	fma.rn.f64 	%fd219, %fd217, 0dBC7ABC9E3B39803F, %fd218;
	fma.rn.f64 	%fd220, %fd219, 0d3E5ADE1569CE2BDF, 0d3E928AF3FCA213EA;
	fma.rn.f64 	%fd221, %fd220, %fd219, 0d3EC71DEE62401315;
	fma.rn.f64 	%fd222, %fd221, %fd219, 0d3EFA01997C89EB71;
	fma.rn.f64 	%fd223, %fd222, %fd219, 0d3F2A01A014761F65;
	fma.rn.f64 	%fd224, %fd223, %fd219, 0d3F56C16C1852B7AF;
	fma.rn.f64 	%fd225, %fd224, %fd219, 0d3F81111111122322;
	fma.rn.f64 	%fd226, %fd225, %fd219, 0d3FA55555555502A1;
	fma.rn.f64 	%fd227, %fd226, %fd219, 0d3FC5555555555511;
	fma.rn.f64 	%fd228, %fd227, %fd219, 0d3FE000000000000B;
	fma.rn.f64 	%fd229, %fd228, %fd219, 0d3FF0000000000000;
	fma.rn.f64 	%fd230, %fd229, %fd219, 0d3FF0000000000000;
	{
	.reg .b32 %temp; 
	mov.b64 	{%r33, %temp}, %fd230;
	}
	{
	.reg .b32 %temp; 
	mov.b64 	{%temp, %r34}, %fd230;
	}
	shl.b32 	%r114, %r32, 20;
	add.s32 	%r115, %r114, %r34;
	mov.b64 	%fd350, {%r33, %r115};
	{
	.reg .b32 %temp; 
	mov.b64 	{%temp, %r116}, %fd29;
	}
	mov.b32 	%f13, %r116;
	abs.f32 	%f5, %f13;
	setp.lt.f32 	%p46, %f5, 0f4086232B;
	@%p46 bra 	$L__BB0_60;
	setp.lt.f64 	%p47, %fd29, 0d0000000000000000;
	add.f64 	%fd231, %fd29, 0d7FF0000000000000;
	selp.f64 	%fd350, 0d0000000000000000, %fd231, %p47;
	setp.geu.f32 	%p48, %f5, 0f40874800;
	@%p48 bra 	$L__BB0_60;
	shr.u32 	%r117, %r32, 31;
	add.s32 	%r118, %r32, %r117;
	shr.s32 	%r119, %r118, 1;
	shl.b32 	%r120, %r119, 20;
	add.s32 	%r121, %r34, %r120;
	mov.b64 	%fd232, {%r33, %r121};
	sub.s32 	%r122, %r32, %r119;
	shl.b32 	%r123, %r122, 20;
	add.s32 	%r124, %r123, 1072693248;
	mov.b32 	%r125, 0;
	mov.b64 	%fd233, {%r125, %r124};
	mul.f64 	%fd350, %fd233, %fd232;
$L__BB0_60:
	add.f64 	%fd345, %fd345, %fd350;
$L__BB0_61:
	setp.ge.s32 	%p49, %r19, %r46;
	setp.ge.s32 	%p50, %r16, %r45;
	or.pred  	%p51, %p50, %p49;
	@%p51 bra 	$L__BB0_66;
	ld.shared.f64 	%fd234, [%r11+512];
	ld.shared.f64 	%fd235, [%r13+32];
	sub.f64 	%fd236, %fd234, %fd235;
	ld.shared.f64 	%fd237, [%r11+1536];
	ld.shared.f64 	%fd238, [%r13+96];
	sub.f64 	%fd239, %fd237, %fd238;
	mul.f64 	%fd240, %fd239, %fd239;
	fma.rn.f64 	%fd241, %fd236, %fd236, %fd240;
	neg.f64 	%fd242, %fd241;
	ld.shared.f64 	%fd243, [%r14+512];
	ld.shared.f64 	%fd244, [%r18+32];
	add.f64 	%fd245, %fd243, %fd244;
	div.rn.f64 	%fd36, %fd242, %fd245;
	fma.rn.f64 	%fd246, %fd36, 0d3FF71547652B82FE, 0d4338000000000000;
	{
	.reg .b32 %temp; 
	mov.b64 	{%r35, %temp}, %fd246;
	}
	mov.f64 	%fd247, 0dC338000000000000;
	add.rn.f64 	%fd248, %fd246, %fd247;
	fma.rn.f64 	%fd249, %fd248, 0dBFE62E42FEFA39EF, %fd36;
	fma.rn.f64 	%fd250, %fd248, 0dBC7ABC9E3B39803F, %fd249;
	fma.rn.f64 	%fd251, %fd250, 0d3E5ADE1569CE2BDF, 0d3E928AF3FCA213EA;
	fma.rn.f64 	%fd252, %fd251, %fd250, 0d3EC71DEE62401315;
	fma.rn.f64 	%fd253, %fd252, %fd250, 0d3EFA01997C89EB71;
	fma.rn.f64 	%fd254, %fd253, %fd250, 0d3F2A01A014761F65;
	fma.rn.f64 	%fd255, %fd254, %fd250, 0d3F56C16C1852B7AF;
	fma.rn.f64 	%fd256, %fd255, %fd250, 0d3F81111111122322;
	fma.rn.f64 	%fd257, %fd256, %fd250, 0d3FA55555555502A1;
	fma.rn.f64 	%fd258, %fd257, %fd250, 0d3FC5555555555511;
	fma.rn.f64 	%fd259, %fd258, %fd250, 0d3FE000000000000B;
	fma.rn.f64 	%fd260, %fd259, %fd250, 0d3FF0000000000000;
	fma.rn.f64 	%fd261, %fd260, %fd250, 0d3FF0000000000000;
	{
	.reg .b32 %temp; 
	mov.b64 	{%r36, %temp}, %fd261;
	}
	{
	.reg .b32 %temp; 
	mov.b64 	{%temp, %r37}, %fd261;
	}
	shl.b32 	%r126, %r35, 20;
	add.s32 	%r127, %r126, %r37;
	mov.b64 	%fd352, {%r36, %r127};
	{
	.reg .b32 %temp; 
	mov.b64 	{%temp, %r128}, %fd36;
	}
	mov.b32 	%f14, %r128;
	abs.f32 	%f6, %f14;
	setp.lt.f32 	%p52, %f6, 0f4086232B;
	@%p52 bra 	$L__BB0_65;
	setp.lt.f64 	%p53, %fd36, 0d0000000000000000;
	add.f64 	%fd262, %fd36, 0d7FF0000000000000;
	selp.f64 	%fd352, 0d0000000000000000, %fd262, %p53;
	setp.geu.f32 	%p54, %f6, 0f40874800;
	@%p54 bra 	$L__BB0_65;
	shr.u32 	%r129, %r35, 31;
	add.s32 	%r130, %r35, %r129;
	shr.s32 	%r131, %r130, 1;
	shl.b32 	%r132, %r131, 20;
	add.s32 	%r133, %r37, %r132;
	mov.b64 	%fd263, {%r36, %r133};
	sub.s32 	%r134, %r35, %r131;
	shl.b32 	%r135, %r134, 20;
	add.s32 	%r136, %r135, 1072693248;
	mov.b32 	%r137, 0;
	mov.b64 	%fd264, {%r137, %r136};
	mul.f64 	%fd352, %fd264, %fd263;
$L__BB0_65:
	add.f64 	%fd345, %fd345, %fd352;
$L__BB0_66:
	setp.ge.s32 	%p55, %r6, %r46;
	setp.ge.s32 	%p56, %r17, %r45;
	or.pred  	%p57, %p56, %p55;
	@%p57 bra 	$L__BB0_71;
	ld.shared.f64 	%fd265, [%r11+768];
	ld.shared.f64 	%fd266, [%r13];
	sub.f64 	%fd267, %fd265, %fd266;
	ld.shared.f64 	%fd268, [%r11+1792];
	ld.shared.f64 	%fd269, [%r13+64];
	sub.f64 	%fd270, %fd268, %fd269;
	mul.f64 	%fd271, %fd270, %fd270;
	fma.rn.f64 	%fd272, %fd267, %fd267, %fd271;
	neg.f64 	%fd273, %fd272;
	ld.shared.f64 	%fd274, [%r14+768];
	ld.shared.f64 	%fd275, [%r18];
	add.f64 	%fd276, %fd274, %fd275;
	div.rn.f64 	%fd43, %fd273, %fd276;
	fma.rn.f64 	%fd277, %fd43, 0d3FF71547652B82FE, 0d4338000000000000;
	{
	.reg .b32 %temp; 
	mov.b64 	{%r38, %temp}, %fd277;
	}
	mov.f64 	%fd278, 0dC338000000000000;
	add.rn.f64 	%fd279, %fd277, %fd278;
	fma.rn.f64 	%fd280, %fd279, 0dBFE62E42FEFA39EF, %fd43;
	fma.rn.f64 	%fd281, %fd279, 0dBC7ABC9E3B39803F, %fd280;
	fma.rn.f64 	%fd282, %fd281, 0d3E5ADE1569CE2BDF, 0d3E928AF3FCA213EA;
	fma.rn.f64 	%fd283, %fd282, %fd281, 0d3EC71DEE62401315;
	fma.rn.f64 	%fd284, %fd283, %fd281, 0d3EFA01997C89EB71;
	fma.rn.f64 	%fd285, %fd284, %fd281, 0d3F2A01A014761F65;
	fma.rn.f64 	%fd286, %fd285, %fd281, 0d3F56C16C1852B7AF;
	fma.rn.f64 	%fd287, %fd286, %fd281, 0d3F81111111122322;
	fma.rn.f64 	%fd288, %fd287, %fd281, 0d3FA55555555502A1;
	fma.rn.f64 	%fd289, %fd288, %fd281, 0d3FC5555555555511;
	fma.rn.f64 	%fd290, %fd289, %fd281, 0d3FE000000000000B;
	fma.rn.f64 	%fd291, %fd290, %fd281, 0d3FF0000000000000;
	fma.rn.f64 	%fd292, %fd291, %fd281, 0d3FF0000000000000;
	{
	.reg .b32 %temp; 
	mov.b64 	{%r39, %temp}, %fd292;
	}
	{
	.reg .b32 %temp; 
	mov.b64 	{%temp, %r40}, %fd292;
	}
	shl.b32 	%r138, %r38, 20;
	add.s32 	%r139, %r138, %r40;
	mov.b64 	%fd354, {%r39, %r139};
	{
	.reg .b32 %temp; 
	mov.b64 	{%temp, %r140}, %fd43;
	}
	mov.b32 	%f15, %r140;
	abs.f32 	%f7, %f15;
	setp.lt.f32 	%p58, %f7, 0f4086232B;
	@%p58 bra 	$L__BB0_70;
	setp.lt.f64 	%p59, %fd43, 0d0000000000000000;
	add.f64 	%fd293, %fd43, 0d7FF0000000000000;
	selp.f64 	%fd354, 0d0000000000000000, %fd293, %p59;
	setp.geu.f32 	%p60, %f7, 0f40874800;
	@%p60 bra 	$L__BB0_70;
	shr.u32 	%r141, %r38, 31;
	add.s32 	%r142, %r38, %r141;
	shr.s32 	%r143, %r142, 1;
	shl.b32 	%r144, %r143, 20;
	add.s32 	%r145, %r40, %r144;
	mov.b64 	%fd294, {%r39, %r145};
	sub.s32 	%r146, %r38, %r143;
	shl.b32 	%r147, %r146, 20;
	add.s32 	%r148, %r147, 1072693248;
	mov.b32 	%r149, 0;
	mov.b64 	%fd295, {%r149, %r148};
	mul.f64 	%fd354, %fd295, %fd294;
$L__BB0_70:
	add.f64 	%fd345, %fd345, %fd354;
$L__BB0_71:
	setp.ge.s32 	%p61, %r19, %r46;
	setp.ge.s32 	%p62, %r17, %r45;
	or.pred  	%p63, %p62, %p61;
	@%p63 bra 	$L__BB0_76;
	ld.shared.f64 	%fd296, [%r11+768];
	ld.shared.f64 	%fd297, [%r13+32];
	sub.f64 	%fd298, %fd296, %fd297;
	ld.shared.f64 	%fd299, [%r11+1792];
	ld.shared.f64 	%fd300, [%r13+96];
	sub.f64 	%fd301, %fd299, %fd300;
	mul.f64 	%fd302, %fd301, %fd301;
	fma.rn.f64 	%fd303, %fd298, %fd298, %fd302;
	neg.f64 	%fd304, %fd303;
	ld.shared.f64 	%fd305, [%r14+768];
	ld.shared.f64 	%fd306, [%r18+32];
	add.f64 	%fd307, %fd305, %fd306;
	div.rn.f64 	%fd50, %fd304, %fd307;
	fma.rn.f64 	%fd308, %fd50, 0d3FF71547652B82FE, 0d4338000000000000;
	{
	.reg .b32 %temp; 
	mov.b64 	{%r41, %temp}, %fd308;
	}
	mov.f64 	%fd309, 0dC338000000000000;
	add.rn.f64 	%fd310, %fd308, %fd309;
	fma.rn.f64 	%fd311, %fd310, 0dBFE62E42FEFA39EF, %fd50;
	fma.rn.f64 	%fd312, %fd310, 0dBC7ABC9E3B39803F, %fd311;
	fma.rn.f64 	%fd313, %fd312, 0d3E5ADE1569CE2BDF, 0d3E928AF3FCA213EA;
	fma.rn.f64 	%fd314, %fd313, %fd312, 0d3EC71DEE62401315;
	fma.rn.f64 	%fd315, %fd314, %fd312, 0d3EFA01997C89EB71;
	fma.rn.f64 	%fd316, %fd315, %fd312, 0d3F2A01A014761F65;
	fma.rn.f64 	%fd317, %fd316, %fd312, 0d3F56C16C1852B7AF;
	fma.rn.f64 	%fd318, %fd317, %fd312, 0d3F81111111122322;
	fma.rn.f64 	%fd319, %fd318, %fd312, 0d3FA55555555502A1;
	fma.rn.f64 	%fd320, %fd319, %fd312, 0d3FC5555555555511;
	fma.rn.f64 	%fd321, %fd320, %fd312, 0d3FE000000000000B;
	fma.rn.f64 	%fd322, %fd321, %fd312, 0d3FF0000000000000;
	fma.rn.f64 	%fd323, %fd322, %fd312, 0d3FF0000000000000;
	{
	.reg .b32 %temp; 
	mov.b64 	{%r42, %temp}, %fd323;
	}
	{
	.reg .b32 %temp; 
	mov.b64 	{%temp, %r43}, %fd323;
	}
	shl.b32 	%r150, %r41, 20;
	add.s32 	%r151, %r150, %r43;
	mov.b64 	%fd356, {%r42, %r151};
	{
	.reg .b32 %temp; 
	mov.b64 	{%temp, %r152}, %fd50;
	}
	mov.b32 	%f16, %r152;
	abs.f32 	%f8, %f16;
	setp.lt.f32 	%p64, %f8, 0f4086232B;
	@%p64 bra 	$L__BB0_75;
	setp.lt.f64 	%p65, %fd50, 0d0000000000000000;
	add.f64 	%fd324, %fd50, 0d7FF0000000000000;
	selp.f64 	%fd356, 0d0000000000000000, %fd324, %p65;
	setp.geu.f32 	%p66, %f8, 0f40874800;
	@%p66 bra 	$L__BB0_75;
	shr.u32 	%r153, %r41, 31;
	add.s32 	%r154, %r41, %r153;
	shr.s32 	%r155, %r154, 1;
	shl.b32 	%r156, %r155, 20;
	add.s32 	%r157, %r43, %r156;
	mov.b64 	%fd325, {%r42, %r157};
	sub.s32 	%r158, %r41, %r155;
	shl.b32 	%r159, %r158, 20;
	add.s32 	%r160, %r159, 1072693248;
	mov.b32 	%r161, 0;
	mov.b64 	%fd326, {%r161, %r160};
	mul.f64 	%fd356, %fd326, %fd325;
$L__BB0_75:
	add.f64 	%fd345, %fd345, %fd356;
$L__BB0_76:
	shl.b32 	%r178, %r2, 5;
	add.s32 	%r44, %r178, %r1;
	// begin inline asm
	mov.u32 %r162, %laneid;
	// end inline asm
	mov.b32 	%r163, 1;
	mov.b32 	%r176, 31;
	mov.b32 	%r177, -1;
	// begin inline asm
	{  .reg .u32 lo;  .reg .u32 hi;  .reg .pred p;  .reg .f64 r0;  mov.b64 %fd327, %fd345;  mov.b64 {lo, hi}, %fd345;  shfl.sync.down.b32 lo|p, lo, %r163, %r176, %r177;  shfl.sync.down.b32 hi|p, hi, %r163, %r176, %r177;  mov.b64 r0, {lo, hi};  @p add.f64 %fd327, %fd327, r0;}
	// end inline asm
	mov.b32 	%r166, 2;
	// begin inline asm
	{  .reg .u32 lo;  .reg .u32 hi;  .reg .pred p;  .reg .f64 r0;  mov.b64 %fd329, %fd327;  mov.b64 {lo, hi}, %fd327;  shfl.sync.down.b32 lo|p, lo, %r166, %r176, %r177;  shfl.sync.down.b32 hi|p, hi, %r166, %r176, %r177;  mov.b64 r0, {lo, hi};  @p add.f64 %fd329, %fd329, r0;}
	// end inline asm
	mov.b32 	%r169, 4;
	// begin inline asm
	{  .reg .u32 lo;  .reg .u32 hi;  .reg .pred p;  .reg .f64 r0;  mov.b64 %fd331, %fd329;  mov.b64 {lo, hi}, %fd329;  shfl.sync.down.b32 lo|p, lo, %r169, %r176, %r177;  shfl.sync.down.b32 hi|p, hi, %r169, %r176, %r177;  mov.b64 r0, {lo, hi};  @p add.f64 %fd331, %fd331, r0;}
	// end inline asm
	mov.b32 	%r172, 8;
	// begin inline asm
	{  .reg .u32 lo;  .reg .u32 hi;  .reg .pred p;  .reg .f64 r0;  mov.b64 %fd333, %fd331;  mov.b64 {lo, hi}, %fd331;  shfl.sync.down.b32 lo|p, lo, %r172, %r176, %r177;  shfl.sync.down.b32 hi|p, hi, %r172, %r176, %r177;  mov.b64 r0, {lo, hi};  @p add.f64 %fd333, %fd333, r0;}
	// end inline asm
	mov.b32 	%r175, 16;
	// begin inline asm
	{  .reg .u32 lo;  .reg .u32 hi;  .reg .pred p;  .reg .f64 r0;  mov.b64 %fd358, %fd333;  mov.b64 {lo, hi}, %fd333;  shfl.sync.down.b32 lo|p, lo, %r175, %r176, %r177;  shfl.sync.down.b32 hi|p, hi, %r175, %r176, %r177;  mov.b64 r0, {lo, hi};  @p add.f64 %fd358, %fd358, r0;}
	// end inline asm
	setp.ne.s32 	%p67, %r162, 0;
	@%p67 bra 	$L__BB0_78;
	shr.u32 	%r179, %r44, 2;
	and.b32  	%r180, %r179, 16376;
	mov.u32 	%r181, _ZZ13ExpDist_tiledIdLi2EEvPKT_S2_iiS2_S2_PS0_E12temp_storage;
	add.s32 	%r182, %r181, %r180;
	st.shared.f64 	[%r182+8], %fd358;
$L__BB0_78:
	bar.sync 	0;
	setp.ne.s32 	%p68, %r44, 0;
	@%p68 bra 	$L__BB0_80;
	ld.shared.f64 	%fd337, [_ZZ13ExpDist_tiledIdLi2EEvPKT_S2_iiS2_S2_PS0_E12temp_storage+16];
	add.f64 	%fd338, %fd358, %fd337;
	ld.shared.f64 	%fd339, [_ZZ13ExpDist_tiledIdLi2EEvPKT_S2_iiS2_S2_PS0_E12temp_storage+24];
	add.f64 	%fd340, %fd338, %fd339;
	ld.shared.f64 	%fd341, [_ZZ13ExpDist_tiledIdLi2EEvPKT_S2_iiS2_S2_PS0_E12temp_storage+32];
	add.f64 	%fd358, %fd340, %fd341;
$L__BB0_80:
	or.b32  	%r183, %r1, %r2;
	setp.ne.s32 	%p69, %r183, 0;
	@%p69 bra 	$L__BB0_82;
	mov.u32 	%r184, %nctaid.x;
	mad.lo.s32 	%r185, %r5, %r184, %r3;
	cvta.to.global.u64 	%rd18, %rd8;
	mul.wide.u32 	%rd19, %r185, 8;
	add.s64 	%rd20, %rd18, %rd19;
	st.global.f64 	[%rd20], %fd358;
$L__BB0_82:
	ret;

}
	// .globl	ExpDist_column
.visible .entry ExpDist_column(
	.param .u64 .ptr .align 1 ExpDist_column_param_0,
	.param .u64 .ptr .align 1 ExpDist_column_param_1,
	.param .u32 ExpDist_column_param_2,
	.param .u32 ExpDist_column_param_3,
	.param .u64 .ptr .align 1 ExpDist_column_param_4,
	.param .u64 .ptr .align 1 ExpDist_column_param_5,
	.param .u64 .ptr .align 1 ExpDist_column_param_6
)
{
	.reg .pred 	%p<72>;
	.reg .b32 	%r<179>;
	.reg .b32 	%f<17>;
	.reg .b64 	%rd<23>;
	.reg .b64 	%fd<366>;
	// demoted variable
	.shared .align 8 .b8 _ZZ20ExpDist_tiled_columnIdLi2EEvPKT_S2_iiS2_S2_PS0_E12temp_storage[48];
	// demoted variable
	.shared .align 8 .b8 _ZZ20ExpDist_tiled_columnIdLi2EEvPKT_S2_iiS2_S2_PS0_E4sh_A[2048];
	// demoted variable
	.shared .align 8 .b8 _ZZ20ExpDist_tiled_columnIdLi2EEvPKT_S2_iiS2_S2_PS0_E4sh_B[128];
	// demoted variable
	.shared .align 8 .b8 _ZZ20ExpDist_tiled_columnIdLi2EEvPKT_S2_iiS2_S2_PS0_E10sh_scale_A[1024];
	// demoted variable
	.shared .align 8 .b8 _ZZ20ExpDist_tiled_columnIdLi2EEvPKT_S2_iiS2_S2_PS0_E10sh_scale_B[64];
	ld.param.u64 	%rd10, [ExpDist_column_param_0];
	ld.param.u64 	%rd6, [ExpDist_column_param_1];
	ld.param.u32 	%r46, [ExpDist_column_param_2];
	ld.param.u32 	%r47, [ExpDist_column_param_3];
	ld.param.u64 	%rd7, [ExpDist_column_param_4];
	cvta.to.global.u64 	%rd11, %rd10;
	mov.u32 	%r1, %tid.x;
	mov.u32 	%r2, %tid.y;
	mov.u32 	%r3, %ctaid.x;
	shl.b32 	%r48, %r3, 7;
	add.s32 	%r4, %r48, %r1;
	mov.u32 	%r5, %ctaid.y;
	shl.b32 	%r49, %r5, 3;
	add.s32 	%r178, %r49, %r2;
	setp.ge.s32 	%p1, %r4, %r46;
	mul.wide.s32 	%rd12, %r4, 8;
	add.s64 	%rd1, %rd11, %rd12;
	shl.b32 	%r50, %r1, 3;
	mov.u32 	%r51, _ZZ20ExpDist_tiled_columnIdLi2EEvPKT_S2_iiS2_S2_PS0_E4sh_A;
	add.s32 	%r7, %r51, %r50;
	@%p1 bra 	$L__BB1_2;
	ld.global.f64 	%fd63, [%rd1];
	st.shared.f64 	[%r7], %fd63;
$L__BB1_2:
	add.s32 	%r8, %r4, 64;
	setp.ge.s32 	%p2, %r8, %r46;
	@%p2 bra 	$L__BB1_4;
	ld.global.f64 	%fd64, [%rd1+512];
	st.shared.f64 	[%r7+512], %fd64;
$L__BB1_4:
	add.s32 	%r9, %r4, 128;
	setp.ge.s32 	%p3, %r9, %r46;
	@%p3 bra 	$L__BB1_6;
	ld.global.f64 	%fd65, [%rd1+1024];
	st.shared.f64 	[%r7+1024], %fd65;
$L__BB1_6:
	add.s32 	%r10, %r4, 192;
	setp.ge.s32 	%p4, %r10, %r46;
	@%p4 bra 	$L__BB1_8;
	ld.global.f64 	%fd66, [%rd1+1536];
	st.shared.f64 	[%r7+1536], %fd66;
$L__BB1_8:
	setp.ge.s32 	%p5, %r4, %r46;
	@%p5 bra 	$L__BB1_10;
	ld.global.f64 	%fd67, [%rd1+8];
	st.shared.f64 	[%r7+1024], %fd67;
$L__BB1_10:
	setp.ge.s32 	%p6, %r8, %r46;
	@%p6 bra 	$L__BB1_12;
	ld.global.f64 	%fd68, [%rd1+520];
	st.shared.f64 	[%r7+1536], %fd68;
$L__BB1_12:
	setp.ge.s32 	%p7, %r9, %r46;
	@%p7 bra 	$L__BB1_14;
	ld.global.f64 	%fd69, [%rd1+1032];
	st.shared.f64 	[%r7+2048], %fd69;
$L__BB1_14:
	setp.ge.s32 	%p8, %r10, %r46;
	@%p8 bra 	$L__BB1_16;
	ld.global.f64 	%fd70, [%rd1+1544];
	st.shared.f64 	[%r7+2560], %fd70;
$L__BB1_16:
	setp.ge.s32 	%p9, %r4, %r46;
	cvta.to.global.u64 	%rd13, %rd7;
	add.s64 	%rd2, %rd13, %rd12;
	mov.u32 	%r53, _ZZ20ExpDist_tiled_columnIdLi2EEvPKT_S2_iiS2_S2_PS0_E10sh_scale_A;
	add.s32 	%r11, %r53, %r50;
	@%p9 bra 	$L__BB1_18;
	ld.global.f64 	%fd71, [%rd2];
	st.shared.f64 	[%r11], %fd71;
$L__BB1_18:
	add.s32 	%r12, %r4, 32;
	setp.ge.s32 	%p10, %r12, %r46;
	@%p10 bra 	$L__BB1_20;
	ld.global.f64 	%fd72, [%rd2+256];
	st.shared.f64 	[%r11+256], %fd72;
$L__BB1_20:
	setp.ge.s32 	%p11, %r8, %r46;
	@%p11 bra 	$L__BB1_22;
	ld.global.f64 	%fd73, [%rd2+512];
	st.shared.f64 	[%r11+512], %fd73;
$L__BB1_22:
	add.s32 	%r13, %r4, 96;
	setp.ge.s32 	%p12, %r13, %r46;
	@%p12 bra 	$L__BB1_24;
	ld.global.f64 	%fd74, [%rd2+768];
	st.shared.f64 	[%r11+768], %fd74;
$L__BB1_24:
	bar.sync 	0;
	setp.ge.s32 	%p13, %r178, %r47;
	mov.f64 	%fd364, 0d0000000000000000;
	@%p13 bra 	$L__BB1_79;
	shl.b32 	%r54, %r2, 3;
	mov.u32 	%r55, _ZZ20ExpDist_tiled_columnIdLi2EEvPKT_S2_iiS2_S2_PS0_E4sh_B;
	add.s32 	%r14, %r55, %r54;
	mov.u32 	%r56, _ZZ20ExpDist_tiled_columnIdLi2EEvPKT_S2_iiS2_S2_PS0_E10sh_scale_B;
	add.s32 	%r15, %r56, %r54;
	cvta.to.global.u64 	%rd3, %rd6;
	mov.u32 	%r57, %nctaid.y;
	shl.b32 	%r16, %r57, 3;
	mov.f64 	%fd364, 0d0000000000000000;
$L__BB1_26:
	setp.ge.s32 	%p14, %r178, %r47;
	mul.wide.u32 	%rd15, %r178, 8;
	add.s64 	%rd4, %rd3, %rd15;
	@%p14 bra 	$L__BB1_28;
	ld.global.f64 	%fd77, [%rd4];
	st.shared.f64 	[%r14], %fd77;
$L__BB1_28:
	add.s32 	%r18, %r178, 8;
	setp.ge.s32 	%p15, %r18, %r47;
	@%p15 bra 	$L__BB1_30;
	ld.global.f64 	%fd78, [%rd4+64];
	st.shared.f64 	[%r14+64], %fd78;
$L__BB1_30:
	setp.ge.s32 	%p16, %r178, %r47;
	@%p16 bra 	$L__BB1_32;
	ld.global.f64 	%fd79, [%rd4+8];
	st.shared.f64 	[%r14+64], %fd79;
$L__BB1_32:
	setp.ge.s32 	%p17, %r18, %r47;
	@%p17 bra 	$L__BB1_34;
	ld.global.f64 	%fd80, [%rd4+72];
	st.shared.f64 	[%r14+128], %fd80;
$L__BB1_34:
	ld.param.u64 	%rd21, [ExpDist_column_param_5];
	setp.ge.s32 	%p18, %r178, %r47;
	cvta.to.global.u64 	%rd16, %rd21;
	add.s64 	%rd5, %rd16, %rd15;
	@%p18 bra 	$L__BB1_36;
	ld.global.f64 	%fd81, [%rd5];
	st.shared.f64 	[%r15], %fd81;
$L__BB1_36:
	add.s32 	%r19, %r178, 4;
	setp.ge.s32 	%p19, %r19, %r47;
	@%p19 bra 	$L__BB1_38;
	ld.global.f64 	%fd82, [%rd5+32];
	st.shared.f64 	[%r15+32], %fd82;
$L__BB1_38:
	setp.ge.s32 	%p20, %r178, %r47;
	setp.ge.s32 	%p21, %r4, %r46;
	bar.sync 	0;
	mov.f64 	%fd351, 0d0000000000000000;
	or.pred  	%p22, %p21, %p20;
	@%p22 bra 	$L__BB1_43;
	ld.shared.f64 	%fd84, [%r7];
	ld.shared.f64 	%fd85, [%r14];
	sub.f64 	%fd86, %fd84, %fd85;
	ld.shared.f64 	%fd87, [%r7+1024];
	ld.shared.f64 	%fd88, [%r14+64];
	sub.f64 	%fd89, %fd87, %fd88;
	mul.f64 	%fd90, %fd89, %fd89;
	fma.rn.f64 	%fd91, %fd86, %fd86, %fd90;
	neg.f64 	%fd92, %fd91;
	ld.shared.f64 	%fd93, [%r11];
	ld.shared.f64 	%fd94, [%r15];
	add.f64 	%fd95, %fd93, %fd94;
	div.rn.f64 	%fd2, %fd92, %fd95;
	fma.rn.f64 	%fd96, %fd2, 0d3FF71547652B82FE, 0d4338000000000000;
	{
	.reg .b32 %temp; 
	mov.b64 	{%r20, %temp}, %fd96;
	}
	mov.f64 	%fd97, 0dC338000000000000;
	add.rn.f64 	%fd98, %fd96, %fd97;
	fma.rn.f64 	%fd99, %fd98, 0dBFE62E42FEFA39EF, %fd2;
	fma.rn.f64 	%fd100, %fd98, 0dBC7ABC9E3B39803F, %fd99;
	fma.rn.f64 	%fd101, %fd100, 0d3E5ADE1569CE2BDF, 0d3E928AF3FCA213EA;
	fma.rn.f64 	%fd102, %fd101, %fd100, 0d3EC71DEE62401315;
	fma.rn.f64 	%fd103, %fd102, %fd100, 0d3EFA01997C89EB71;
	fma.rn.f64 	%fd104, %fd103, %fd100, 0d3F2A01A014761F65;
	fma.rn.f64 	%fd105, %fd104, %fd100, 0d3F56C16C1852B7AF;
	fma.rn.f64 	%fd106, %fd105, %fd100, 0d3F81111111122322;
	fma.rn.f64 	%fd107, %fd106, %fd100, 0d3FA55555555502A1;
	fma.rn.f64 	%fd108, %fd107, %fd100, 0d3FC5555555555511;
	fma.rn.f64 	%fd109, %fd108, %fd100, 0d3FE000000000000B;
	fma.rn.f64 	%fd110, %fd109, %fd100, 0d3FF0000000000000;
	fma.rn.f64 	%fd111, %fd110, %fd100, 0d3FF0000000000000;
	{
	.reg .b32 %temp; 
	mov.b64 	{%r21, %temp}, %fd111;
	}
	{
	.reg .b32 %temp; 
	mov.b64 	{%temp, %r22}, %fd111;
	}
	shl.b32 	%r58, %r20, 20;
	add.s32 	%r59, %r58, %r22;
	mov.b64 	%fd348, {%r21, %r59};
	{
	.reg .b32 %temp; 
	mov.b64 	{%temp, %r60}, %fd2;
	}
	mov.b32 	%f9, %r60;
	abs.f32 	%f1, %f9;
	setp.lt.f32 	%p23, %f1, 0f4086232B;
	@%p23 bra 	$L__BB1_42;
	setp.lt.f64 	%p24, %fd2, 0d0000000000000000;
	add.f64 	%fd112, %fd2, 0d7FF0000000000000;
	selp.f64 	%fd348, 0d0000000000000000, %fd112, %p24;
	setp.geu.f32 	%p25, %f1, 0f40874800;
	@%p25 bra 	$L__BB1_42;
	shr.u32 	%r61, %r20, 31;
	add.s32 	%r62, %r20, %r61;
	shr.s32 	%r63, %r62, 1;
	shl.b32 	%r64, %r63, 20;
	add.s32 	%r65, %r22, %r64;
	mov.b64 	%fd113, {%r21, %r65};
	sub.s32 	%r66, %r20, %r63;
	shl.b32 	%r67, %r66, 20;
	add.s32 	%r68, %r67, 1072693248;
	mov.b32 	%r69, 0;
	mov.b64 	%fd114, {%r69, %r68};
	mul.f64 	%fd348, %fd114, %fd113;
$L__BB1_42:
	add.f64 	%fd351, %fd348, 0d0000000000000000;
$L__BB1_43:
	setp.ge.s32 	%p26, %r19, %r47;
	setp.ge.s32 	%p27, %r4, %r46;
	or.pred  	%p28, %p27, %p26;
	@%p28 bra 	$L__BB1_48;
	ld.shared.f64 	%fd115, [%r7];
	ld.shared.f64 	%fd116, [%r14+32];
	sub.f64 	%fd117, %fd115, %fd116;
	ld.shared.f64 	%fd118, [%r7+1024];
	ld.shared.f64 	%fd119, [%r14+96];
	sub.f64 	%fd120, %fd118, %fd119;
	mul.f64 	%fd121, %fd120, %fd120;
	fma.rn.f64 	%fd122, %fd117, %fd117, %fd121;
	neg.f64 	%fd123, %fd122;
	ld.shared.f64 	%fd124, [%r11];
	ld.shared.f64 	%fd125, [%r15+32];
	add.f64 	%fd126, %fd124, %fd125;
	div.rn.f64 	%fd9, %fd123, %fd126;
	fma.rn.f64 	%fd127, %fd9, 0d3FF71547652B82FE, 0d4338000000000000;
	{
	.reg .b32 %temp; 
	mov.b64 	{%r23, %temp}, %fd127;
	}
	mov.f64 	%fd128, 0dC338000000000000;
	add.rn.f64 	%fd129, %fd127, %fd128;
	fma.rn.f64 	%fd130, %fd129, 0dBFE62E42FEFA39EF, %fd9;
	fma.rn.f64 	%fd131, %fd129, 0dBC7ABC9E3B39803F, %fd130;
	fma.rn.f64 	%fd132, %fd131, 0d3E5ADE1569CE2BDF, 0d3E928AF3FCA213EA;
	fma.rn.f64 	%fd133, %fd132, %fd131, 0d3EC71DEE62401315;
	fma.rn.f64 	%fd134, %fd133, %fd131, 0d3EFA01997C89EB71;
	fma.rn.f64 	%fd135, %fd134, %fd131, 0d3F2A01A014761F65;
	fma.rn.f64 	%fd136, %fd135, %fd131, 0d3F56C16C1852B7AF;
	fma.rn.f64 	%fd137, %fd136, %fd131, 0d3F81111111122322;
	fma.rn.f64 	%fd138, %fd137, %fd131, 0d3FA55555555502A1;
	fma.rn.f64 	%fd139, %fd138, %fd131, 0d3FC5555555555511;
	fma.rn.f64 	%fd140, %fd139, %fd131, 0d3FE000000000000B;
	fma.rn.f64 	%fd141, %fd140, %fd131, 0d3FF0000000000000;
	fma.rn.f64 	%fd142, %fd141, %fd131, 0d3FF0000000000000;
	{
	.reg .b32 %temp; 
	mov.b64 	{%r24, %temp}, %fd142;
	}
	{
	.reg .b32 %temp; 
	mov.b64 	{%temp, %r25}, %fd142;
	}
	shl.b32 	%r70, %r23, 20;
	add.s32 	%r71, %r70, %r25;
	mov.b64 	%fd350, {%r24, %r71};
	{
	.reg .b32 %temp; 
	mov.b64 	{%temp, %r72}, %fd9;
	}
	mov.b32 	%f10, %r72;
	abs.f32 	%f2, %f10;
	setp.lt.f32 	%p29, %f2, 0f4086232B;
	@%p29 bra 	$L__BB1_47;
	setp.lt.f64 	%p30, %fd9, 0d0000000000000000;
	add.f64 	%fd143, %fd9, 0d7FF0000000000000;
	selp.f64 	%fd350, 0d0000000000000000, %fd143, %p30;
	setp.geu.f32 	%p31, %f2, 0f40874800;
	@%p31 bra 	$L__BB1_47;
	shr.u32 	%r73, %r23, 31;
	add.s32 	%r74, %r23, %r73;
	shr.s32 	%r75, %r74, 1;
	shl.b32 	%r76, %r75, 20;
	add.s32 	%r77, %r25, %r76;
	mov.b64 	%fd144, {%r24, %r77};
	sub.s32 	%r78, %r23, %r75;
	shl.b32 	%r79, %r78, 20;
	add.s32 	%r80, %r79, 1072693248;
	mov.b32 	%r81, 0;
	mov.b64 	%fd145, {%r81, %r80};
	mul.f64 	%fd350, %fd145, %fd144;
$L__BB1_47:
	add.f64 	%fd351, %fd351, %fd350;
$L__BB1_48:
	setp.ge.s32 	%p32, %r178, %r47;
	setp.ge.s32 	%p33, %r12, %r46;
	or.pred  	%p34, %p33, %p32;
	@%p34 bra 	$L__BB1_53;
	ld.shared.f64 	%fd146, [%r7+256];
	ld.shared.f64 	%fd147, [%r14];
	sub.f64 	%fd148, %fd146, %fd147;
	ld.shared.f64 	%fd149, [%r7+1280];
	ld.shared.f64 	%fd150, [%r14+64];
	sub.f64 	%fd151, %fd149, %fd150;
	mul.f64 	%fd152, %fd151, %fd151;
	fma.rn.f64 	%fd153, %fd148, %fd148, %fd152;
	neg.f64 	%fd154, %fd153;
	ld.shared.f64 	%fd155, [%r11+256];
	ld.shared.f64 	%fd156, [%r15];
	add.f64 	%fd157, %fd155, %fd156;
	div.rn.f64 	%fd16, %fd154, %fd157;
	fma.rn.f64 	%fd158, %fd16, 0d3FF71547652B82FE, 0d4338000000000000;
	{
	.reg .b32 %temp; 
	mov.b64 	{%r26, %temp}, %fd158;
	}
	mov.f64 	%fd159, 0dC338000000000000;
	add.rn.f64 	%fd160, %fd158, %fd159;
	fma.rn.f64 	%fd161, %fd160, 0dBFE62E42FEFA39EF, %fd16;
	fma.rn.f64 	%fd162, %fd160, 0dBC7ABC9E3B39803F, %fd161;
	fma.rn.f64 	%fd163, %fd162, 0d3E5ADE1569CE2BDF, 0d3E928AF3FCA213EA;
	fma.rn.f64 	%fd164, %fd163, %fd162, 0d3EC71DEE62401315;
	fma.rn.f64 	%fd165, %fd164, %fd162, 0d3EFA01997C89EB71;
	fma.rn.f64 	%fd166, %fd165, %fd162, 0d3F2A01A014761F65;
	fma.rn.f64 	%fd167, %fd166, %fd162, 0d3F56C16C1852B7AF;
	fma.rn.f64 	%fd168, %fd167, %fd162, 0d3F81111111122322;
	fma.rn.f64 	%fd169, %fd168, %fd162, 0d3FA55555555502A1;
	fma.rn.f64 	%fd170, %fd169, %fd162, 0d3FC5555555555511;
	fma.rn.f64 	%fd171, %fd170, %fd162, 0d3FE000000000000B;
	fma.rn.f64 	%fd172, %fd171, %fd162, 0d3FF0000000000000;
	fma.rn.f64 	%fd173, %fd172, %fd162, 0d3FF0000000000000;
	{
	.reg .b32 %temp; 
	mov.b64 	{%r27, %temp}, %fd173;
	}
	{
	.reg .b32 %temp; 
	mov.b64 	{%temp, %r28}, %fd173;
	}
	shl.b32 	%r82, %r26, 20;
	add.s32 	%r83, %r82, %r28;
	mov.b64 	%fd352, {%r27, %r83};
	{
	.reg .b32 %temp; 
	mov.b64 	{%temp, %r84}, %fd16;
	}
	mov.b32 	%f11, %r84;
	abs.f32 	%f3, %f11;
	setp.lt.f32 	%p35, %f3, 0f4086232B;
	@%p35 bra 	$L__BB1_52;
	setp.lt.f64 	%p36, %fd16, 0d0000000000000000;
	add.f64 	%fd174, %fd16, 0d7FF0000000000000;
	selp.f64 	%fd352, 0d0000000000000000, %fd174, %p36;
	setp.geu.f32 	%p37, %f3, 0f40874800;
	@%p37 bra 	$L__BB1_52;
	shr.u32 	%r85, %r26, 31;
	add.s32 	%r86, %r26, %r85;
	shr.s32 	%r87, %r86, 1;
	shl.b32 	%r88, %r87, 20;
	add.s32 	%r89, %r28, %r88;
	mov.b64 	%fd175, {%r27, %r89};
	sub.s32 	%r90, %r26, %r87;
	shl.b32 	%r91, %r90, 20;
	add.s32 	%r92, %r91, 1072693248;
	mov.b32 	%r93, 0;
	mov.b64 	%fd176, {%r93, %r92};
	mul.f64 	%fd352, %fd176, %fd175;
$L__BB1_52:
	add.f64 	%fd351, %fd351, %fd352;
$L__BB1_53:
	setp.ge.s32 	%p38, %r19, %r47;
	setp.ge.s32 	%p39, %r12, %r46;
	or.pred  	%p40, %p39, %p38;
	@%p40 bra 	$L__BB1_58;
	ld.shared.f64 	%fd177, [%r7+256];
	ld.shared.f64 	%fd178, [%r14+32];
	sub.f64 	%fd179, %fd177, %fd178;
	ld.shared.f64 	%fd180, [%r7+1280];
	ld.shared.f64 	%fd181, [%r14+96];
	sub.f64 	%fd182, %fd180, %fd181;
	mul.f64 	%fd183, %fd182, %fd182;
	fma.rn.f64 	%fd184, %fd179, %fd179, %fd183;
	neg.f64 	%fd185, %fd184;
	ld.shared.f64 	%fd186, [%r11+256];
	ld.shared.f64 	%fd187, [%r15+32];
	add.f64 	%fd188, %fd186, %fd187;
	div.rn.f64 	%fd23, %fd185, %fd188;
	fma.rn.f64 	%fd189, %fd23, 0d3FF71547652B82FE, 0d4338000000000000;
	{
	.reg .b32 %temp; 
	mov.b64 	{%r29, %temp}, %fd189;
	}
	mov.f64 	%fd190, 0dC338000000000000;
	add.rn.f64 	%fd191, %fd189, %fd190;
	fma.rn.f64 	%fd192, %fd191, 0dBFE62E42FEFA39EF, %fd23;
	fma.rn.f64 	%fd193, %fd191, 0dBC7ABC9E3B39803F, %fd192;
	fma.rn.f64 	%fd194, %fd193, 0d3E5ADE1569CE2BDF, 0d3E928AF3FCA213EA;
	fma.rn.f64 	%fd195, %fd194, %fd193, 0d3EC71DEE62401315;
	fma.rn.f64 	%fd196, %fd195, %fd193, 0d3EFA01997C89EB71;
	fma.rn.f64 	%fd197, %fd196, %fd193, 0d3F2A01A014761F65;
	fma.rn.f64 	%fd198, %fd197, %fd193, 0d3F56C16C1852B7AF;
	fma.rn.f64 	%fd199, %fd198, %fd193, 0d3F81111111122322;
	fma.rn.f64 	%fd200, %fd199, %fd193, 0d3FA55555555502A1;
	fma.rn.f64 	%fd201, %fd200, %fd193, 0d3FC5555555555511;
	fma.rn.f64 	%fd202, %fd201, %fd193, 0d3FE000000000000B;
	fma.rn.f64 	%fd203, %fd202, %fd193, 0d3FF0000000000000;
	fma.rn.f64 	%fd204, %fd203, %fd193, 0d3FF0000000000000;
	{
	.reg .b32 %temp; 
	mov.b64 	{%r30, %temp}, %fd204;
	}
	{
	.reg .b32 %temp; 
	mov.b64 	{%temp, %r31}, %fd204;
	}
	shl.b32 	%r94, %r29, 20;
	add.s32 	%r95, %r94, %r31;
	mov.b64 	%fd354, {%r30, %r95};
	{
	.reg .b32 %temp; 
	mov.b64 	{%temp, %r96}, %fd23;
	}
	mov.b32 	%f12, %r96;
	abs.f32 	%f4, %f12;
	setp.lt.f32 	%p41, %f4, 0f4086232B;
	@%p41 bra 	$L__BB1_57;
	setp.lt.f64 	%p42, %fd23, 0d0000000000000000;
	add.f64 	%fd205, %fd23, 0d7FF0000000000000;
	selp.f64 	%fd354, 0d0000000000000000, %fd205, %p42;
	setp.geu.f32 	%p43, %f4, 0f40874800;
	@%p43 bra 	$L__BB1_57;
	shr.u32 	%r97, %r29, 31;
	add.s32 	%r98, %r29, %r97;
	shr.s32 	%r99, %r98, 1;
	shl.b32 	%r100, %r99, 20;
	add.s32 	%r101, %r31, %r100;
	mov.b64 	%fd206, {%r30, %r101};
	sub.s32 	%r102, %r29, %r99;
	shl.b32 	%r103, %r102, 20;
	add.s32 	%r104, %r103, 1072693248;
	mov.b32 	%r105, 0;
	mov.b64 	%fd207, {%r105, %r104};
	mul.f64 	%fd354, %fd207, %fd206;
$L__BB1_57:
	add.f64 	%fd351, %fd351, %fd354;
$L__BB1_58:
	setp.ge.s32 	%p44, %r178, %r47;
	setp.ge.s32 	%p45, %r8, %r46;
	or.pred  	%p46, %p45, %p44;
	@%p46 bra 	$L__BB1_63;
	ld.shared.f64 	%fd208, [%r7+512];
	ld.shared.f64 	%fd209, [%r14];
	sub.f64 	%fd210, %fd208, %fd209;
	ld.shared.f64 	%fd211, [%r7+1536];
	ld.shared.f64 	%fd212, [%r14+64];
	sub.f64 	%fd213, %fd211, %fd212;
	mul.f64 	%fd214, %fd213, %fd213;
	fma.rn.f64 	%fd215, %fd210, %fd210, %fd214;
	neg.f64 	%fd216, %fd215;
	ld.shared.f64 	%fd217, [%r11+512];
	ld.shared.f64 	%fd218, [%r15];
	add.f64 	%fd219, %fd217, %fd218;
	div.rn.f64 	%fd30, %fd216, %fd219;
	fma.rn.f64 	%fd220, %fd30, 0d3FF71547652B82FE, 0d4338000000000000;
	{
	.reg .b32 %temp; 
	mov.b64 	{%r32, %temp}, %fd220;
	}
	mov.f64 	%fd221, 0dC338000000000000;
	add.rn.f64 	%fd222, %fd220, %fd221;
	fma.rn.f64 	%fd223, %fd222, 0dBFE62E42FEFA39EF, %fd30;
	fma.rn.f64 	%fd224, %fd222, 0dBC7ABC9E3B39803F, %fd223;
	fma.rn.f64 	%fd225, %fd224, 0d3E5ADE1569CE2BDF, 0d3E928AF3FCA213EA;
	fma.rn.f64 	%fd226, %fd225, %fd224, 0d3EC71DEE62401315;
	fma.rn.f64 	%fd227, %fd226, %fd224, 0d3EFA01997C89EB71;
	fma.rn.f64 	%fd228, %fd227, %fd224, 0d3F2A01A014761F65;
	fma.rn.f64 	%fd229, %fd228, %fd224, 0d3F56C16C1852B7AF;
	fma.rn.f64 	%fd230, %fd229, %fd224, 0d3F81111111122322;
	fma.rn.f64 	%fd231, %fd230, %fd224, 0d3FA55555555502A1;
	fma.rn.f64 	%fd232, %fd231, %fd224, 0d3FC5555555555511;
	fma.rn.f64 	%fd233, %fd232, %fd224, 0d3FE000000000000B;
	fma.rn.f64 	%fd234, %fd233, %fd224, 0d3FF0000000000000;
	fma.rn.f64 	%fd235, %fd234, %fd224, 0d3FF0000000000000;
	{
	.reg .b32 %temp; 
	mov.b64 	{%r33, %temp}, %fd235;
	}
	{
	.reg .b32 %temp; 
	mov.b64 	{%temp, %r34}, %fd235;
	}
	shl.b32 	%r106, %r32, 20;
	add.s32 	%r107, %r106, %r34;
	mov.b64 	%fd356, {%r33, %r107};
	{
	.reg .b32 %temp; 
	mov.b64 	{%temp, %r108}, %fd30;
	}
	mov.b32 	%f13, %r108;
	abs.f32 	%f5, %f13;
	setp.lt.f32 	%p47, %f5, 0f4086232B;
	@%p47 bra 	$L__BB1_62;
	setp.lt.f64 	%p48, %fd30, 0d0000000000000000;
	add.f64 	%fd236, %fd30, 0d7FF0000000000000;
	selp.f64 	%fd356, 0d0000000000000000, %fd236, %p48;
	setp.geu.f32 	%p49, %f5, 0f40874800;
	@%p49 bra 	$L__BB1_62;
	shr.u32 	%r109, %r32, 31;
	add.s32 	%r110, %r32, %r109;
	shr.s32 	%r111, %r110, 1;
	shl.b32 	%r112, %r111, 20;
	add.s32 	%r113, %r34, %r112;
	mov.b64 	%fd237, {%r33, %r113};
	sub.s32 	%r114, %r32, %r111;
	shl.b32 	%r115, %r114, 20;
	add.s32 	%r116, %r115, 1072693248;
	mov.b32 	%r117, 0;
	mov.b64 	%fd238, {%r117, %r116};
	mul.f64 	%fd356, %fd238, %fd237;
$L__BB1_62:
	add.f64 	%fd351, %fd351, %fd356;
$L__BB1_63:
	setp.ge.s32 	%p50, %r19, %r47;
	setp.ge.s32 	%p51, %r8, %r46;
	or.pred  	%p52, %p51, %p50;
	@%p52 bra 	$L__BB1_68;
	ld.shared.f64 	%fd239, [%r7+512];
	ld.shared.f64 	%fd240, [%r14+32];
	sub.f64 	%fd241, %fd239, %fd240;
	ld.shared.f64 	%fd242, [%r7+1536];
	ld.shared.f64 	%fd243, [%r14+96];
	sub.f64 	%fd244, %fd242, %fd243;
	mul.f64 	%fd245, %fd244, %fd244;
	fma.rn.f64 	%fd246, %fd241, %fd241, %fd245;
	neg.f64 	%fd247, %fd246;
	ld.shared.f64 	%fd248, [%r11+512];
	ld.shared.f64 	%fd249, [%r15+32];
	add.f64 	%fd250, %fd248, %fd249;
	div.rn.f64 	%fd37, %fd247, %fd250;
	fma.rn.f64 	%fd251, %fd37, 0d3FF71547652B82FE, 0d4338000000000000;
	{
	.reg .b32 %temp; 
	mov.b64 	{%r35, %temp}, %fd251;
	}
	mov.f64 	%fd252, 0dC338000000000000;
	add.rn.f64 	%fd253, %fd251, %fd252;
	fma.rn.f64 	%fd254, %fd253, 0dBFE62E42FEFA39EF, %fd37;
	fma.rn.f64 	%fd255, %fd253, 0dBC7ABC9E3B39803F, %fd254;
	fma.rn.f64 	%fd256, %fd255, 0d3E5ADE1569CE2BDF, 0d3E928AF3FCA213EA;
	fma.rn.f64 	%fd257, %fd256, %fd255, 0d3EC71DEE62401315;
	fma.rn.f64 	%fd258, %fd257, %fd255, 0d3EFA01997C89EB71;
	fma.rn.f64 	%fd259, %fd258, %fd255, 0d3F2A01A014761F65;
	fma.rn.f64 	%fd260, %fd259, %fd255, 0d3F56C16C1852B7AF;
	fma.rn.f64 	%fd261, %fd260, %fd255, 0d3F81111111122322;
	fma.rn.f64 	%fd262, %fd261, %fd255, 0d3FA55555555502A1;
	fma.rn.f64 	%fd263, %fd262, %fd255, 0d3FC5555555555511;
	fma.rn.f64 	%fd264, %fd263, %fd255, 0d3FE000000000000B;
	fma.rn.f64 	%fd265, %fd264, %fd255, 0d3FF0000000000000;
	fma.rn.f64 	%fd266, %fd265, %fd255, 0d3FF0000000000000;
	{
	.reg .b32 %temp; 
	mov.b64 	{%r36, %temp}, %fd266;
	}
	{
	.reg .b32 %temp; 
	mov.b64 	{%temp, %r37}, %fd266;
	}
	shl.b32 	%r118, %r35, 20;
	add.s32 	%r119, %r118, %r37;
	mov.b64 	%fd358, {%r36, %r119};
	{
	.reg .b32 %temp; 
	mov.b64 	{%temp, %r120}, %fd37;
	}
	mov.b32 	%f14, %r120;
	abs.f32 	%f6, %f14;
	setp.lt.f32 	%p53, %f6, 0f4086232B;
	@%p53 bra 	$L__BB1_67;
	setp.lt.f64 	%p54, %fd37, 0d0000000000000000;
	add.f64 	%fd267, %fd37, 0d7FF0000000000000;
	selp.f64 	%fd358, 0d0000000000000000, %fd267, %p54;
	setp.geu.f32 	%p55, %f6, 0f40874800;
	@%p55 bra 	$L__BB1_67;
	shr.u32 	%r121, %r35, 31;
	add.s32 	%r122, %r35, %r121;
	shr.s32 	%r123, %r122, 1;
	shl.b32 	%r124, %r123, 20;
	add.s32 	%r125, %r37, %r124;
	mov.b64 	%fd268, {%r36, %r125};
	sub.s32 	%r126, %r35, %r123;
	shl.b32 	%r127, %r126, 20;
	add.s32 	%r128, %r127, 1072693248;
	mov.b32 	%r129, 0;
	mov.b64 	%fd269, {%r129, %r128};
	mul.f64 	%fd358, %fd269, %fd268;
$L__BB1_67:
	add.f64 	%fd351, %fd351, %fd358;
$L__BB1_68:
	setp.ge.s32 	%p56, %r178, %r47;
	setp.ge.s32 	%p57, %r13, %r46;
	or.pred  	%p58, %p57, %p56;
	@%p58 bra 	$L__BB1_73;
	ld.shared.f64 	%fd270, [%r7+768];
	ld.shared.f64 	%fd271, [%r14];
	sub.f64 	%fd272, %fd270, %fd271;
	ld.shared.f64 	%fd273, [%r7+1792];
	ld.shared.f64 	%fd274, [%r14+64];
	sub.f64 	%fd275, %fd273, %fd274;
	mul.f64 	%fd276, %fd275, %fd275;
	fma.rn.f64 	%fd277, %fd272, %fd272, %fd276;
	neg.f64 	%fd278, %fd277;
	ld.shared.f64 	%fd279, [%r11+768];
	ld.shared.f64 	%fd280, [%r15];
	add.f64 	%fd281, %fd279, %fd280;
	div.rn.f64 	%fd44, %fd278, %fd281;
	fma.rn.f64 	%fd282, %fd44, 0d3FF71547652B82FE, 0d4338000000000000;
	{
	.reg .b32 %temp; 
	mov.b64 	{%r38, %temp}, %fd282;
	}
	mov.f64 	%fd283, 0dC338000000000000;
	add.rn.f64 	%fd284, %fd282, %fd283;
	fma.rn.f64 	%fd285, %fd284, 0dBFE62E42FEFA39EF, %fd44;
	fma.rn.f64 	%fd286, %fd284, 0dBC7ABC9E3B39803F, %fd285;
	fma.rn.f64 	%fd287, %fd286, 0d3E5ADE1569CE2BDF, 0d3E928AF3FCA213EA;
	fma.rn.f64 	%fd288, %fd287, %fd286, 0d3EC71DEE62401315;
	fma.rn.f64 	%fd289, %fd288, %fd286, 0d3EFA01997C89EB71;
	fma.rn.f64 	%fd290, %fd289, %fd286, 0d3F2A01A014761F65;
	fma.rn.f64 	%fd291, %fd290, %fd286, 0d3F56C16C1852B7AF;
	fma.rn.f64 	%fd292, %fd291, %fd286, 0d3F81111111122322;
	fma.rn.f64 	%fd293, %fd292, %fd286, 0d3FA55555555502A1;
	fma.rn.f64 	%fd294, %fd293, %fd286, 0d3FC5555555555511;
	fma.rn.f64 	%fd295, %fd294, %fd286, 0d3FE000000000000B;
	fma.rn.f64 	%fd296, %fd295, %fd286, 0d3FF0000000000000;
	fma.rn.f64 	%fd297, %fd296, %fd286, 0d3FF0000000000000;
	{
	.reg .b32 %temp; 
	mov.b64 	{%r39, %temp}, %fd297;
	}
	{
	.reg .b32 %temp; 
	mov.b64 	{%temp, %r40}, %fd297;
	}
	shl.b32 	%r130, %r38, 20;
	add.s32 	%r131, %r130, %r40;
	mov.b64 	%fd360, {%r39, %r131};
	{
	.reg .b32 %temp; 
	mov.b64 	{%temp, %r132}, %fd44;
	}
	mov.b32 	%f15, %r132;
	abs.f32 	%f7, %f15;
	setp.lt.f32 	%p59, %f7, 0f4086232B;
	@%p59 bra 	$L__BB1_72;
	setp.lt.f64 	%p60, %fd44, 0d0000000000000000;
	add.f64 	%fd298, %fd44, 0d7FF0000000000000;
	selp.f64 	%fd360, 0d0000000000000000, %fd298, %p60;
	setp.geu.f32 	%p61, %f7, 0f40874800;
	@%p61 bra 	$L__BB1_72;
	shr.u32 	%r133, %r38, 31;
	add.s32 	%r134, %r38, %r133;
	shr.s32 	%r135, %r134, 1;
	shl.b32 	%r136, %r135, 20;
	add.s32 	%r137, %r40, %r136;
	mov.b64 	%fd299, {%r39, %r137};
	sub.s32 	%r138, %r38, %r135;
	shl.b32 	%r139, %r138, 20;
	add.s32 	%r140, %r139, 1072693248;
	mov.b32 	%r141, 0;
	mov.b64 	%fd300, {%r141, %r140};
	mul.f64 	%fd360, %fd300, %fd299;
$L__BB1_72:
	add.f64 	%fd351, %fd351, %fd360;
$L__BB1_73:
	setp.ge.s32 	%p62, %r19, %r47;
	setp.ge.s32 	%p63, %r13, %r46;
	or.pred  	%p64, %p63, %p62;
	@%p64 bra 	$L__BB1_78;
	ld.shared.f64 	%fd301, [%r7+768];
	ld.shared.f64 	%fd302, [%r14+32];
	sub.f64 	%fd303, %fd301, %fd302;
	ld.shared.f64 	%fd304, [%r7+1792];
	ld.shared.f64 	%fd305, [%r14+96];
	sub.f64 	%fd306, %fd304, %fd305;
	mul.f64 	%fd307, %fd306, %fd306;
	fma.rn.f64 	%fd308, %fd303, %fd303, %fd307;
	neg.f64 	%fd309, %fd308;
	ld.shared.f64 	%fd310, [%r11+768];
	ld.shared.f64 	%fd311, [%r15+32];
	add.f64 	%fd312, %fd310, %fd311;
	div.rn.f64 	%fd51, %fd309, %fd312;
	fma.rn.f64 	%fd313, %fd51, 0d3FF71547652B82FE, 0d4338000000000000;
	{
	.reg .b32 %temp; 
	mov.b64 	{%r41, %temp}, %fd313;
	}
	mov.f64 	%fd314, 0dC338000000000000;
	add.rn.f64 	%fd315, %fd313, %fd314;
	fma.rn.f64 	%fd316, %fd315, 0dBFE62E42FEFA39EF, %fd51;
	fma.rn.f64 	%fd317, %fd315, 0dBC7ABC9E3B39803F, %fd316;
	fma.rn.f64 	%fd318, %fd317, 0d3E5ADE1569CE2BDF, 0d3E928AF3FCA213EA;
	fma.rn.f64 	%fd319, %fd318, %fd317, 0d3EC71DEE62401315;
	fma.rn.f64 	%fd320, %fd319, %fd317, 0d3EFA01997C89EB71;
	fma.rn.f64 	%fd321, %fd320, %fd317, 0d3F2A01A014761F65;
	fma.rn.f64 	%fd322, %fd321, %fd317, 0d3F56C16C1852B7AF;
	fma.rn.f64 	%fd323, %fd322, %fd317, 0d3F81111111122322;
	fma.rn.f64 	%fd324, %fd323, %fd317, 0d3FA55555555502A1;
	fma.rn.f64 	%fd325, %fd324, %fd317, 0d3FC5555555555511;
	fma.rn.f64 	%fd326, %fd325, %fd317, 0d3FE000000000000B;
	fma.rn.f64 	%fd327, %fd326, %fd317, 0d3FF0000000000000;
	fma.rn.f64 	%fd328, %fd327, %fd317, 0d3FF0000000000000;
	{
	.reg .b32 %temp; 
	mov.b64 	{%r42, %temp}, %fd328;
	}
	{
	.reg .b32 %temp; 
	mov.b64 	{%temp, %r43}, %fd328;
	}
	shl.b32 	%r142, %r41, 20;
	add.s32 	%r143, %r142, %r43;
	mov.b64 	%fd362, {%r42, %r143};
	{
	.reg .b32 %temp; 
	mov.b64 	{%temp, %r144}, %fd51;
	}
	mov.b32 	%f16, %r144;
	abs.f32 	%f8, %f16;
	setp.lt.f32 	%p65, %f8, 0f4086232B;
	@%p65 bra 	$L__BB1_77;
	setp.lt.f64 	%p66, %fd51, 0d0000000000000000;
	add.f64 	%fd329, %fd51, 0d7FF0000000000000;
	selp.f64 	%fd362, 0d0000000000000000, %fd329, %p66;
	setp.geu.f32 	%p67, %f8, 0f40874800;
	@%p67 bra 	$L__BB1_77;
	shr.u32 	%r145, %r41, 31;
	add.s32 	%r146, %r41, %r145;
	shr.s32 	%r147, %r146, 1;
	shl.b32 	%r148, %r147, 20;
	add.s32 	%r149, %r43, %r148;
	mov.b64 	%fd330, {%r42, %r149};
	sub.s32 	%r150, %r41, %r147;
	shl.b32 	%r151, %r150, 20;
	add.s32 	%r152, %r151, 1072693248;
	mov.b32 	%r153, 0;
	mov.b64 	%fd331, {%r153, %r152};
	mul.f64 	%fd362, %fd331, %fd330;
$L__BB1_77:
	add.f64 	%fd351, %fd351, %fd362;
$L__BB1_78:
	add.f64 	%fd364, %fd364, %fd351;
	bar.sync 	0;
	add.s32 	%r178, %r178, %r16;
	setp.lt.s32 	%p68, %r178, %r47;
	@%p68 bra 	$L__BB1_26;
$L__BB1_79:
	shl.b32 	%r170, %r2, 5;
	add.s32 	%r45, %r170, %r1;
	// begin inline asm
	mov.u32 %r154, %laneid;
	// end inline asm
	mov.b32 	%r155, 1;
	mov.b32 	%r168, 31;
	mov.b32 	%r169, -1;
	// begin inline asm
	{  .reg .u32 lo;  .reg .u32 hi;  .reg .pred p;  .reg .f64 r0;  mov.b64 %fd332, %fd364;  mov.b64 {lo, hi}, %fd364;  shfl.sync.down.b32 lo|p, lo, %r155, %r168, %r169;  shfl.sync.down.b32 hi|p, hi, %r155, %r168, %r169;  mov.b64 r0, {lo, hi};  @p add.f64 %fd332, %fd332, r0;}
	// end inline asm
	mov.b32 	%r158, 2;
	// begin inline asm
	{  .reg .u32 lo;  .reg .u32 hi;  .reg .pred p;  .reg .f64 r0;  mov.b64 %fd334, %fd332;  mov.b64 {lo, hi}, %fd332;  shfl.sync.down.b32 lo|p, lo, %r158, %r168, %r169;  shfl.sync.down.b32 hi|p, hi, %r158, %r168, %r169;  mov.b64 r0, {lo, hi};  @p add.f64 %fd334, %fd334, r0;}
	// end inline asm
	mov.b32 	%r161, 4;
	// begin inline asm
	{  .reg .u32 lo;  .reg .u32 hi;  .reg .pred p;  .reg .f64 r0;  mov.b64 %fd336, %fd334;  mov.b64 {lo, hi}, %fd334;  shfl.sync.down.b32 lo|p, lo, %r161, %r168, %r169;  shfl.sync.down.b32 hi|p, hi, %r161, %r168, %r169;  mov.b64 r0, {lo, hi};  @p add.f64 %fd336, %fd336, r0;}
	// end inline asm
	mov.b32 	%r164, 8;
	// begin inline asm
	{  .reg .u32 lo;  .reg .u32 hi;  .reg .pred p;  .reg .f64 r0;  mov.b64 %fd338, %fd336;  mov.b64 {lo, hi}, %fd336;  shfl.sync.down.b32 lo|p, lo, %r164, %r168, %r169;  shfl.sync.down.b32 hi|p, hi, %r164, %r168, %r169;  mov.b64 r0, {lo, hi};  @p add.f64 %fd338, %fd338, r0;}
	// end inline asm
	mov.b32 	%r167, 16;
	// begin inline asm
	{  .reg .u32 lo;  .reg .u32 hi;  .reg .pred p;  .reg .f64 r0;  mov.b64 %fd365, %fd338;  mov.b64 {lo, hi}, %fd338;  shfl.sync.down.b32 lo|p, lo, %r167, %r168, %r169;  shfl.sync.down.b32 hi|p, hi, %r167, %r168, %r169;  mov.b64 r0, {lo, hi};  @p add.f64 %fd365, %fd365, r0;}
	// end inline asm
	setp.ne.s32 	%p69, %r154, 0;
	@%p69 bra 	$L__BB1_81;
	shr.u32 	%r171, %r45, 2;
	and.b32  	%r172, %r171, 16376;
	mov.u32 	%r173, _ZZ20ExpDist_tiled_columnIdLi2EEvPKT_S2_iiS2_S2_PS0_E12temp_storage;
	add.s32 	%r174, %r173, %r172;
	st.shared.f64 	[%r174+8], %fd365;
$L__BB1_81:
	bar.sync 	0;
	setp.ne.s32 	%p70, %r45, 0;
	@%p70 bra 	$L__BB1_83;
	ld.shared.f64 	%fd342, [_ZZ20ExpDist_tiled_columnIdLi2EEvPKT_S2_iiS2_S2_PS0_E12temp_storage+16];
	add.f64 	%fd343, %fd365, %fd342;
	ld.shared.f64 	%fd344, [_ZZ20ExpDist_tiled_columnIdLi2EEvPKT_S2_iiS2_S2_PS0_E12temp_storage+24];
	add.f64 	%fd345, %fd343, %fd344;
	ld.shared.f64 	%fd346, [_ZZ20ExpDist_tiled_columnIdLi2EEvPKT_S2_iiS2_S2_PS0_E12temp_storage+32];
	add.f64 	%fd365, %fd345, %fd346;
$L__BB1_83:
	or.b32  	%r175, %r1, %r2;
	setp.ne.s32 	%p71, %r175, 0;
	@%p71 bra 	$L__BB1_85;
	ld.param.u64 	%rd22, [ExpDist_column_param_6];
	mov.u32 	%r176, %nctaid.x;
	mad.lo.s32 	%r177, %r5, %r176, %r3;
	cvta.to.global.u64 	%rd18, %rd22;
	mul.wide.u32 	%rd19, %r177, 8;
	add.s64 	%rd20, %rd18, %rd19;
	st.global.f64 	[%rd20], %fd365;
$L__BB1_85:
	ret;

}
	// .globl	reduce_cross_term
.visible .entry reduce_cross_term(
	.param .u64 .ptr .align 1 reduce_cross_term_param_0,
	.param .u64 .ptr .align 1 reduce_cross_term_param_1,
	.param .u32 reduce_cross_term_param_2,
	.param .u32 reduce_cross_term_param_3,
	.param .u32 reduce_cross_term_param_4
)
{
	.reg .pred 	%p<11>;
	.reg .b32 	%r<45>;
	.reg .b64 	%rd<20>;
	.reg .b64 	%fd<94>;

	ld.param.u64 	%rd8, [reduce_cross_term_param_0];
	ld.param.u64 	%rd9, [reduce_cross_term_param_1];
	ld.param.u32 	%r19, [reduce_cross_term_param_4];
	cvta.to.global.u64 	%rd1, %rd9;
	mov.u32 	%r1, %tid.x;
	setp.ge.s32 	%p1, %r1, %r19;
	mov.f64 	%fd93, 0d0000000000000000;
	@%p1 bra 	$L__BB2_13;
	not.b32 	%r20, %r1;
	add.s32 	%r21, %r19, %r20;
	shr.u32 	%r22, %r21, 5;
	add.s32 	%r2, %r22, 1;
	and.b32  	%r3, %r2, 15;
	setp.lt.u32 	%p2, %r21, 480;
	mov.f64 	%fd93, 0d0000000000000000;
	mov.u32 	%r41, %r1;
	@%p2 bra 	$L__BB2_4;
	and.b32  	%r23, %r2, 268435440;
	neg.s32 	%r39, %r23;
	mul.wide.u32 	%rd10, %r1, 8;
	add.s64 	%rd11, %rd10, %rd1;
	add.s64 	%rd18, %rd11, 2048;
	mov.f64 	%fd93, 0d0000000000000000;
	mov.u32 	%r41, %r1;
$L__BB2_3:
	.pragma "nounroll";
	ld.global.f64 	%fd19, [%rd18+-2048];
	add.f64 	%fd20, %fd93, %fd19;
	ld.global.f64 	%fd21, [%rd18+-1792];
	add.f64 	%fd22, %fd20, %fd21;
	ld.global.f64 	%fd23, [%rd18+-1536];
	add.f64 	%fd24, %fd22, %fd23;
	ld.global.f64 	%fd25, [%rd18+-1280];
	add.f64 	%fd26, %fd24, %fd25;
	ld.global.f64 	%fd27, [%rd18+-1024];
	add.f64 	%fd28, %fd26, %fd27;
	ld.global.f64 	%fd29, [%rd18+-768];
	add.f64 	%fd30, %fd28, %fd29;
	ld.global.f64 	%fd31, [%rd18+-512];
	add.f64 	%fd32, %fd30, %fd31;
	ld.global.f64 	%fd33, [%rd18+-256];
	add.f64 	%fd34, %fd32, %fd33;
	ld.global.f64 	%fd35, [%rd18];
	add.f64 	%fd36, %fd34, %fd35;
	ld.global.f64 	%fd37, [%rd18+256];
	add.f64 	%fd38, %fd36, %fd37;
	ld.global.f64 	%fd39, [%rd18+512];
	add.f64 	%fd40, %fd38, %fd39;
	ld.global.f64 	%fd41, [%rd18+768];
	add.f64 	%fd42, %fd40, %fd41;
	ld.global.f64 	%fd43, [%rd18+1024];
	add.f64 	%fd44, %fd42, %fd43;
	ld.global.f64 	%fd45, [%rd18+1280];
	add.f64 	%fd46, %fd44, %fd45;
	ld.global.f64 	%fd47, [%rd18+1536];
	add.f64 	%fd48, %fd46, %fd47;
	ld.global.f64 	%fd49, [%rd18+1792];
	add.f64 	%fd93, %fd48, %fd49;
	add.s32 	%r41, %r41, 512;
	add.s32 	%r39, %r39, 16;
	add.s64 	%rd18, %rd18, 4096;
	setp.ne.s32 	%p3, %r39, 0;
	@%p3 bra 	$L__BB2_3;
$L__BB2_4:
	setp.eq.s32 	%p4, %r3, 0;
	@%p4 bra 	$L__BB2_13;
	and.b32  	%r10, %r2, 7;
	setp.lt.u32 	%p5, %r3, 8;
	@%p5 bra 	$L__BB2_7;
	mul.wide.u32 	%rd12, %r41, 8;
	add.s64 	%rd13, %rd1, %rd12;
	ld.global.f64 	%fd51, [%rd13];
	add.f64 	%fd52, %fd93, %fd51;
	ld.global.f64 	%fd53, [%rd13+256];
	add.f64 	%fd54, %fd52, %fd53;
	ld.global.f64 	%fd55, [%rd13+512];
	add.f64 	%fd56, %fd54, %fd55;
	ld.global.f64 	%fd57, [%rd13+768];
	add.f64 	%fd58, %fd56, %fd57;
	ld.global.f64 	%fd59, [%rd13+1024];
	add.f64 	%fd60, %fd58, %fd59;
	ld.global.f64 	%fd61, [%rd13+1280];
	add.f64 	%fd62, %fd60, %fd61;
	ld.global.f64 	%fd63, [%rd13+1536];
	add.f64 	%fd64, %fd62, %fd63;
	ld.global.f64 	%fd65, [%rd13+1792];
	add.f64 	%fd93, %fd64, %fd65;
	add.s32 	%r41, %r41, 256;
$L__BB2_7:
	setp.eq.s32 	%p6, %r10, 0;
	@%p6 bra 	$L__BB2_13;
	and.b32  	%r13, %r2, 3;
	setp.lt.u32 	%p7, %r10, 4;
	@%p7 bra 	$L__BB2_10;
	mul.wide.u32 	%rd14, %r41, 8;
	add.s64 	%rd15, %rd1, %rd14;
	ld.global.f64 	%fd67, [%rd15];
	add.f64 	%fd68, %fd93, %fd67;
	ld.global.f64 	%fd69, [%rd15+256];
	add.f64 	%fd70, %fd68, %fd69;
	ld.global.f64 	%fd71, [%rd15+512];
	add.f64 	%fd72, %fd70, %fd71;
	ld.global.f64 	%fd73, [%rd15+768];
	add.f64 	%fd93, %fd72, %fd73;
	add.s32 	%r41, %r41, 128;
$L__BB2_10:
	setp.eq.s32 	%p8, %r13, 0;
	@%p8 bra 	$L__BB2_13;
	mul.wide.u32 	%rd16, %r41, 8;
	add.s64 	%rd19, %rd1, %rd16;
	neg.s32 	%r44, %r13;
$L__BB2_12:
	.pragma "nounroll";
	ld.global.f64 	%fd74, [%rd19];
	add.f64 	%fd93, %fd93, %fd74;
	add.s64 	%rd19, %rd19, 256;
	add.s32 	%r44, %r44, 1;
	setp.ne.s32 	%p9, %r44, 0;
	@%p9 bra 	$L__BB2_12;
$L__BB2_13:
	mov.b32 	%r24, 1;
	mov.b32 	%r37, 31;
	mov.b32 	%r38, -1;
	// begin inline asm
	{  .reg .u32 lo;  .reg .u32 hi;  .reg .pred p;  .reg .f64 r0;  mov.b64 %fd75, %fd93;  mov.b64 {lo, hi}, %fd93;  shfl.sync.down.b32 lo|p, lo, %r24, %r37, %r38;  shfl.sync.down.b32 hi|p, hi, %r24, %r37, %r38;  mov.b64 r0, {lo, hi};  @p add.f64 %fd75, %fd75, r0;}
	// end inline asm
	mov.b32 	%r27, 2;
	// begin inline asm
	{  .reg .u32 lo;  .reg .u32 hi;  .reg .pred p;  .reg .f64 r0;  mov.b64 %fd77, %fd75;  mov.b64 {lo, hi}, %fd75;  shfl.sync.down.b32 lo|p, lo, %r27, %r37, %r38;  shfl.sync.down.b32 hi|p, hi, %r27, %r37, %r38;  mov.b64 r0, {lo, hi};  @p add.f64 %fd77, %fd77, r0;}
	// end inline asm
	mov.b32 	%r30, 4;
	// begin inline asm
	{  .reg .u32 lo;  .reg .u32 hi;  .reg .pred p;  .reg .f64 r0;  mov.b64 %fd79, %fd77;  mov.b64 {lo, hi}, %fd77;  shfl.sync.down.b32 lo|p, lo, %r30, %r37, %r38;  shfl.sync.down.b32 hi|p, hi, %r30, %r37, %r38;  mov.b64 r0, {lo, hi};  @p add.f64 %fd79, %fd79, r0;}
	// end inline asm
	mov.b32 	%r33, 8;
	// begin inline asm
	{  .reg .u32 lo;  .reg .u32 hi;  .reg .pred p;  .reg .f64 r0;  mov.b64 %fd81, %fd79;  mov.b64 {lo, hi}, %fd79;  shfl.sync.down.b32 lo|p, lo, %r33, %r37, %r38;  shfl.sync.down.b32 hi|p, hi, %r33, %r37, %r38;  mov.b64 r0, {lo, hi};  @p add.f64 %fd81, %fd81, r0;}
	// end inline asm
	mov.b32 	%r36, 16;
	// begin inline asm
	{  .reg .u32 lo;  .reg .u32 hi;  .reg .pred p;  .reg .f64 r0;  mov.b64 %fd83, %fd81;  mov.b64 {lo, hi}, %fd81;  shfl.sync.down.b32 lo|p, lo, %r36, %r37, %r38;  shfl.sync.down.b32 hi|p, hi, %r36, %r37, %r38;  mov.b64 r0, {lo, hi};  @p add.f64 %fd83, %fd83, r0;}
	// end inline asm
	bar.sync 	0;
	setp.ne.s32 	%p10, %r1, 0;
	@%p10 bra 	$L__BB2_15;
	cvta.to.global.u64 	%rd17, %rd8;
	st.global.f64 	[%rd17], %fd83;
$L__BB2_15:
	ret;

}
	// .globl	_ZN3cub18CUB_300001_SM_10006detail11EmptyKernelIvEEvv
.visible .entry _ZN3cub18CUB_300001_SM_10006detail11EmptyKernelIvEEvv()
{


	ret;

}


// ===== COMPILED SASS (sm_100) =====

	.target	sm_100

	.elftype	@"ET_EXEC"


//--------------------- .note.nv.tkinfo           --------------------------
	.section	.note.nv.tkinfo,"",@"SHT_NOTE"
	.sectionflags	@"SHF_NOTE_NV_TKINFO"
	.tkinfo
        /*0018*/ 	.word	0x00000002
        /*0030*/ 	.string	""
        /*0030*/ 	.string	"ptxas"
        /*0030*/ 	.string	"Cuda compilation tools, release 13.0, V13.0.88"
        /*0030*/ 	.string	"Build cuda_13.0.r13.0/compiler.36424714_0"
        /*0030*/ 	.string	"-arch sm_100 -m 64 "



//--------------------- .note.nv.cuinfo           --------------------------
	.section	.note.nv.cuinfo,"",@"SHT_NOTE"
	.sectionflags	@"SHF_NOTE_NV_CUINFO"
        /*0018*/ 	.short	0x0002
        /*001a*/ 	.short	0x0064
        /*001c*/ 	.short	0x0082
	.zero		2


//--------------------- .nv.info                  --------------------------
	.section	.nv.info,"",@"SHT_CUDA_INFO"
	.align	4


	//----- nvinfo : EIATTR_REGCOUNT
	.align		4
        /*0000*/ 	.byte	0x04, 0x2f
        /*0002*/ 	.short	(.L_41 - .L_40)
	.align		4
.L_40:
        /*0004*/ 	.word	index@(ExpDist)
        /*0008*/ 	.word	0x00000026


	//----- nvinfo : EIATTR_FRAME_SIZE
	.align		4
.L_41:
        /*000c*/ 	.byte	0x04, 0x11
        /*000e*/ 	.short	(.L_43 - .L_42)
	.align		4
.L_42:
        /*0010*/ 	.word	index@($__internal_1_$__cuda_sm20_div_rn_f64_full)
        /*0014*/ 	.word	0x00000000


	//----- nvinfo : EIATTR_FRAME_SIZE
	.align		4
.L_43:
        /*0018*/ 	.byte	0x04, 0x11
        /*001a*/ 	.short	(.L_45 - .L_44)
	.align		4
.L_44:
        /*001c*/ 	.word	index@(ExpDist)
        /*0020*/ 	.word	0x00000000


	//----- nvinfo : EIATTR_REGCOUNT
	.align		4
.L_45:
        /*0024*/ 	.byte	0x04, 0x2f
        /*0026*/ 	.short	(.L_47 - .L_46)
	.align		4
.L_46:
        /*0028*/ 	.word	index@(ExpDist_column)
        /*002c*/ 	.word	0x00000028


	//----- nvinfo : EIATTR_FRAME_SIZE
	.align		4
.L_47:
        /*0030*/ 	.byte	0x04, 0x11
        /*0032*/ 	.short	(.L_49 - .L_48)
	.align		4
.L_48:
        /*0034*/ 	.word	index@($__internal_0_$__cuda_sm20_div_rn_f64_full)
        /*0038*/ 	.word	0x00000000


	//----- nvinfo : EIATTR_FRAME_SIZE
	.align		4
.L_49:
        /*003c*/ 	.byte	0x04, 0x11
        /*003e*/ 	.short	(.L_51 - .L_50)
	.align		4
.L_50:
        /*0040*/ 	.word	index@(ExpDist_column)
        /*0044*/ 	.word	0x00000000


	//----- nvinfo : EIATTR_REGCOUNT
	.align		4
.L_51:
        /*0048*/ 	.byte	0x04, 0x2f
        /*004a*/ 	.short	(.L_53 - .L_52)
	.align		4
.L_52:
        /*004c*/ 	.word	index@(reduce_cross_term)
        /*0050*/ 	.word	0x0000001c


	//----- nvinfo : EIATTR_FRAME_SIZE
	.align		4
.L_53:
        /*0054*/ 	.byte	0x04, 0x11
        /*0056*/ 	.short	(.L_55 - .L_54)
	.align		4
.L_54:
        /*0058*/ 	.word	index@(reduce_cross_term)
        /*005c*/ 	.word	0x00000000


	//----- nvinfo : EIATTR_REGCOUNT
	.align		4
.L_55:
        /*0060*/ 	.byte	0x04, 0x2f
        /*0062*/ 	.short	(.L_57 - .L_56)
	.align		4
.L_56:
        /*0064*/ 	.word	index@(_ZN3cub18CUB_300001_SM_10006detail11EmptyKernelIvEEvv)
        /*0068*/ 	.word	0x00000004


	//----- nvinfo : EIATTR_FRAME_SIZE
	.align		4
.L_57:
        /*006c*/ 	.byte	0x04, 0x11
        /*006e*/ 	.short	(.L_59 - .L_58)
	.align		4
.L_58:
        /*0070*/ 	.word	index@(_ZN3cub18CUB_300001_SM_10006detail11EmptyKernelIvEEvv)
        /*0074*/ 	.word	0x00000000


	//----- nvinfo : EIATTR_MIN_STACK_SIZE
	.align		4
.L_59:
        /*0078*/ 	.byte	0x04, 0x12
        /*007a*/ 	.short	(.L_61 - .L_60)
	.align		4
.L_60:
        /*007c*/ 	.word	index@(_ZN3cub18CUB_300001_SM_10006detail11EmptyKernelIvEEvv)
        /*0080*/ 	.word	0x00000000


	//----- nvinfo : EIATTR_MIN_STACK_SIZE
	.align		4
.L_61:
        /*0084*/ 	.byte	0x04, 0x12
        /*0086*/ 	.short	(.L_63 - .L_62)
	.align		4
.L_62:
        /*0088*/ 	.word	index@(reduce_cross_term)
        /*008c*/ 	.word	0x00000000


	//----- nvinfo : EIATTR_MIN_STACK_SIZE
	.align		4
.L_63:
        /*0090*/ 	.byte	0x04, 0x12
        /*0092*/ 	.short	(.L_65 - .L_64)
	.align		4
.L_64:
        /*0094*/ 	.word	index@(ExpDist_column)
        /*0098*/ 	.word	0x00000000


	//----- nvinfo : EIATTR_MIN_STACK_SIZE
	.align		4
.L_65:
        /*009c*/ 	.byte	0x04, 0x12
        /*009e*/ 	.short	(.L_67 - .L_66)
	.align		4
.L_66:
        /*00a0*/ 	.word	index@(ExpDist)
        /*00a4*/ 	.word	0x00000000
.L_67:


//--------------------- .nv.compat                --------------------------
	.section	.nv.compat,"",@"SHT_CUDA_COMPAT_INFO"
	.align	4
        /*0000*/ 	.byte	0x02, 0x09, 0x00, 0x00, 0x02, 0x02, 0x01, 0x00, 0x02, 0x05, 0x05, 0x00, 0x03, 0x07, 0x01, 0x01
        /*0010*/ 	.byte	0x02, 0x03, 0x00, 0x00, 0x02, 0x06, 0x01, 0x00, 0x04, 0x0b, 0x08, 0x00, 0x01, 0x00, 0x00, 0x00
        /*0020*/ 	.byte	0x00, 0x00, 0x00, 0x00


//--------------------- .nv.info._ZN3cub18CUB_300001_SM_10006detail11EmptyKernelIvEEvv --------------------------
	.section	.nv.info._ZN3cub18CUB_300001_SM_10006detail11EmptyKernelIvEEvv,"",@"SHT_CUDA_INFO"
	.sectionflags	@""
	.align	4


	//----- nvinfo : EIATTR_CUDA_API_VERSION
	.align		4
        /*0000*/ 	.byte	0x04, 0x37
        /*0002*/ 	.short	(.L_69 - .L_68)
.L_68:
        /*0004*/ 	.word	0x00000082


	//----- nvinfo : EIATTR_SPARSE_MMA_MASK
	.align		4
.L_69:
        /*0008*/ 	.byte	0x03, 0x50
        /*000a*/ 	.short	0x0000


	//----- nvinfo : EIATTR_MAXREG_COUNT
	.align		4
        /*000c*/ 	.byte	0x03, 0x1b
        /*000e*/ 	.short	0x00ff


	//----- nvinfo : EIATTR_MERCURY_ISA_VERSION
	.align		4
        /*0010*/ 	.byte	0x03, 0x5f
        /*0012*/ 	.short	0x0101


	//----- nvinfo : EIATTR_VRC_CTA_INIT_COUNT
	.align		4
        /*0014*/ 	.byte	0x02, 0x4a
	.zero		1
	.zero		1


	//----- nvinfo : EIATTR_EXIT_INSTR_OFFSETS
	.align		4
        /*0018*/ 	.byte	0x04, 0x1c
        /*001a*/ 	.short	(.L_71 - .L_70)


	//   ....[0]....
.L_70:
        /*001c*/ 	.word	0x00000010


	//----- nvinfo : EIATTR_SW_WAR
	.align		4
.L_71:
        /*0020*/ 	.byte	0x04, 0x36
        /*0022*/ 	.short	(.L_73 - .L_72)
.L_72:
        /*0024*/ 	.word	0x00000008
.L_73:


//--------------------- .nv.info.reduce_cross_term --------------------------
	.section	.nv.info.reduce_cross_term,"",@"SHT_CUDA_INFO"
	.sectionflags	@""
	.align	4


	//----- nvinfo : EIATTR_CUDA_API_VERSION
	.align		4
        /*0000*/ 	.byte	0x04, 0x37
        /*0002*/ 	.short	(.L_75 - .L_74)
.L_74:
        /*0004*/ 	.word	0x00000082


	//----- nvinfo : EIATTR_KPARAM_INFO
	.align		4
.L_75:
        /*0008*/ 	.byte	0x04, 0x17
        /*000a*/ 	.short	(.L_77 - .L_76)
.L_76:
        /*000c*/ 	.word	0x00000000
        /*0010*/ 	.short	0x0004
        /*0012*/ 	.short	0x0018
        /*0014*/ 	.byte	0x00, 0xf0, 0x11, 0x00


	//----- nvinfo : EIATTR_KPARAM_INFO
	.align		4
.L_77:
        /*0018*/ 	.byte	0x04, 0x17
        /*001a*/ 	.short	(.L_79 - .L_78)
.L_78:
        /*001c*/ 	.word	0x00000000
        /*0020*/ 	.short	0x0003
        /*0022*/ 	.short	0x0014
        /*0024*/ 	.byte	0x00, 0xf0, 0x11, 0x00


	//----- nvinfo : EIATTR_KPARAM_INFO
	.align		4
.L_79:
        /*0028*/ 	.byte	0x04, 0x17
        /*002a*/ 	.short	(.L_81 - .L_80)
.L_80:
        /*002c*/ 	.word	0x00000000
        /*0030*/ 	.short	0x0002
        /*0032*/ 	.short	0x0010
        /*0034*/ 	.byte	0x00, 0xf0, 0x11, 0x00


	//----- nvinfo : EIATTR_KPARAM_INFO
	.align		4
.L_81:
        /*0038*/ 	.byte	0x04, 0x17
        /*003a*/ 	.short	(.L_83 - .L_82)
.L_82:
        /*003c*/ 	.word	0x00000000
        /*0040*/ 	.short	0x0001
        /*0042*/ 	.short	0x0008
        /*0044*/ 	.byte	0x00, 0xf5, 0x21, 0x00


	//----- nvinfo : EIATTR_KPARAM_INFO
	.align		4
.L_83:
        /*0048*/ 	.byte	0x04, 0x17
        /*004a*/ 	.short	(.L_85 - .L_84)
.L_84:
        /*004c*/ 	.word	0x00000000
        /*0050*/ 	.short	0x0000
        /*0052*/ 	.short	0x0000
        /*0054*/ 	.byte	0x00, 0xf5, 0x21, 0x00


	//----- nvinfo : EIATTR_SPARSE_MMA_MASK
	.align		4
.L_85:
        /*0058*/ 	.byte	0x03, 0x50
        /*005a*/ 	.short	0x0000


	//----- nvinfo : EIATTR_MAXREG_COUNT
	.align		4
        /*005c*/ 	.byte	0x03, 0x1b
        /*005e*/ 	.short	0x00ff


	//----- nvinfo : EIATTR_NUM_BARRIERS
	.align		4
        /*0060*/ 	.byte	0x02, 0x4c
        /*0062*/ 	.byte	0x01
	.zero		1


	//----- nvinfo : EIATTR_MERCURY_ISA_VERSION
	.align		4
        /*0064*/ 	.byte	0x03, 0x5f
        /*0066*/ 	.short	0x0101


	//----- nvinfo : EIATTR_COOP_GROUP_MASK_REGIDS
	.align		4
        /*0068*/ 	.byte	0x04, 0x29
        /*006a*/ 	.short	(.L_87 - .L_86)


	//   ....[0]....
.L_86:
        /*006c*/ 	.word	0xffffffff


	//   ....[1]....
        /*0070*/ 	.word	0xffffffff


	//   ....[2]....
        /*0074*/ 	.word	0xffffffff


	//   ....[3]....
        /*0078*/ 	.word	0xffffffff


	//   ....[4]....
        /*007c*/ 	.word	0xffffffff


	//   ....[5]....
        /*0080*/ 	.word	0xffffffff


	//   ....[6]....
        /*0084*/ 	.word	0xffffffff


	//   ....[7]....
        /*0088*/ 	.word	0xffffffff


	//   ....[8]....
        /*008c*/ 	.word	0xffffffff


	//   ....[9]....
        /*0090*/ 	.word	0xffffffff


	//----- nvinfo : EIATTR_COOP_GROUP_INSTR_OFFSETS
	.align		4
.L_87:
        /*0094*/ 	.byte	0x04, 0x28
        /*0096*/ 	.short	(.L_89 - .L_88)


	//   ....[0]....
.L_88:
        /*0098*/ 	.word	0x000007d0


	//   ....[1]....
        /*009c*/ 	.word	0x00000800


	//   ....[2]....
        /*00a0*/ 	.word	0x00000840


	//   ....[3]....
        /*00a4*/ 	.word	0x00000850


	//   ....[4]....
        /*00a8*/ 	.word	0x00000890


	//   ....[5]....
        /*00ac*/ 	.word	0x000008a0


	//   ....[6]....
        /*00b0*/ 	.word	0x000008e0


	//   ....[7]....
        /*00b4*/ 	.word	0x000008f0


	//   ....[8]....
        /*00b8*/ 	.word	0x00000930


	//   ....[9]....
        /*00bc*/ 	.word	0x00000940


	//----- nvinfo : EIATTR_VRC_CTA_INIT_COUNT
	.align		4
.L_89:
        /*00c0*/ 	.byte	0x02, 0x4a
	.zero		1
	.zero		1


	//----- nvinfo : EIATTR_EXIT_INSTR_OFFSETS
	.align		4
        /*00c4*/ 	.byte	0x04, 0x1c
        /*00c6*/ 	.short	(.L_91 - .L_90)


	//   ....[0]....
.L_90:
        /*00c8*/ 	.word	0x00000950


	//   ....[1]....
        /*00cc*/ 	.word	0x000009b0


	//----- nvinfo : EIATTR_CRS_STACK_SIZE
	.align		4
.L_91:
        /*00d0*/ 	.byte	0x04, 0x1e
        /*00d2*/ 	.short	(.L_93 - .L_92)
.L_92:
        /*00d4*/ 	.word	0x00000000


	//----- nvinfo : EIATTR_CBANK_PARAM_SIZE
	.align		4
.L_93:
        /*00d8*/ 	.byte	0x03, 0x19
        /*00da*/ 	.short	0x001c


	//----- nvinfo : EIATTR_PARAM_CBANK
	.align		4
        /*00dc*/ 	.byte	0x04, 0x0a
        /*00de*/ 	.short	(.L_95 - .L_94)
	.align		4
.L_94:
        /*00e0*/ 	.word	index@(.nv.constant0.reduce_cross_term)
        /*00e4*/ 	.short	0x0380
        /*00e6*/ 	.short	0x001c


	//----- nvinfo : EIATTR_SW_WAR
	.align		4
.L_95:
        /*00e8*/ 	.byte	0x04, 0x36
        /*00ea*/ 	.short	(.L_97 - .L_96)
.L_96:
        /*00ec*/ 	.word	0x00000008
.L_97:


//--------------------- .nv.info.ExpDist_column   --------------------------
	.section	.nv.info.ExpDist_column,"",@"SHT_CUDA_INFO"
	.sectionflags	@""
	.align	4


	//----- nvinfo : EIATTR_CUDA_API_VERSION
	.align		4
        /*0000*/ 	.byte	0x04, 0x37
        /*0002*/ 	.short	(.L_99 - .L_98)
.L_98:
        /*0004*/ 	.word	0x00000082


	//----- nvinfo : EIATTR_KPARAM_INFO
	.align		4
.L_99:
        /*0008*/ 	.byte	0x04, 0x17
        /*000a*/ 	.short	(.L_101 - .L_100)
.L_100:
        /*000c*/ 	.word	0x00000000
        /*0010*/ 	.short	0x0006
        /*0012*/ 	.short	0x0028
        /*0014*/ 	.byte	0x00, 0xf5, 0x21, 0x00


	//----- nvinfo : EIATTR_KPARAM_INFO
	.align		4
.L_101:
        /*0018*/ 	.byte	0x04, 0x17
        /*001a*/ 	.short	(.L_103 - .L_102)
.L_102:
        /*001c*/ 	.word	0x00000000
        /*0020*/ 	.short	0x0005
        /*0022*/ 	.short	0x0020
        /*0024*/ 	.byte	0x00, 0xf5, 0x21, 0x00


	//----- nvinfo : EIATTR_KPARAM_INFO
	.align		4
.L_103:
        /*0028*/ 	.byte	0x04, 0x17
        /*002a*/ 	.short	(.L_105 - .L_104)
.L_104:
        /*002c*/ 	.word	0x00000000
        /*0030*/ 	.short	0x0004
        /*0032*/ 	.short	0x0018
        /*0034*/ 	.byte	0x00, 0xf5, 0x21, 0x00


	//----- nvinfo : EIATTR_KPARAM_INFO
	.align		4
.L_105:
        /*0038*/ 	.byte	0x04, 0x17
        /*003a*/ 	.short	(.L_107 - .L_106)
.L_106:
        /*003c*/ 	.word	0x00000000
        /*0040*/ 	.short	0x0003
        /*0042*/ 	.short	0x0014
        /*0044*/ 	.byte	0x00, 0xf0, 0x11, 0x00


	//----- nvinfo : EIATTR_KPARAM_INFO
	.align		4
.L_107:
        /*0048*/ 	.byte	0x04, 0x17
        /*004a*/ 	.short	(.L_109 - .L_108)
.L_108:
        /*004c*/ 	.word	0x00000000
        /*0050*/ 	.short	0x0002
        /*0052*/ 	.short	0x0010
        /*0054*/ 	.byte	0x00, 0xf0, 0x11, 0x00


	//----- nvinfo : EIATTR_KPARAM_INFO
	.align		4
.L_109:
        /*0058*/ 	.byte	0x04, 0x17
        /*005a*/ 	.short	(.L_111 - .L_110)
.L_110:
        /*005c*/ 	.word	0x00000000
        /*0060*/ 	.short	0x0001
        /*0062*/ 	.short	0x0008
        /*0064*/ 	.byte	0x00, 0xf5, 0x21, 0x00


	//----- nvinfo : EIATTR_KPARAM_INFO
	.align		4
.L_111:
        /*0068*/ 	.byte	0x04, 0x17
        /*006a*/ 	.short	(.L_113 - .L_112)
.L_112:
        /*006c*/ 	.word	0x00000000
        /*0070*/ 	.short	0x0000
        /*0072*/ 	.short	0x0000
        /*0074*/ 	.byte	0x00, 0xf5, 0x21, 0x00


	//----- nvinfo : EIATTR_SPARSE_MMA_MASK
	.align		4
.L_113:
        /*0078*/ 	.byte	0x03, 0x50
        /*007a*/ 	.short	0x0000


	//----- nvinfo : EIATTR_MAXREG_COUNT
	.align		4
        /*007c*/ 	.byte	0x03, 0x1b
        /*007e*/ 	.short	0x00ff


	//----- nvinfo : EIATTR_NUM_BARRIERS
	.align		4
        /*0080*/ 	.byte	0x02, 0x4c
        /*0082*/ 	.byte	0x01
	.zero		1


	//----- nvinfo : EIATTR_MERCURY_ISA_VERSION
	.align		4
        /*0084*/ 	.byte	0x03, 0x5f
        /*0086*/ 	.short	0x0101


	//----- nvinfo : EIATTR_COOP_GROUP_MASK_REGIDS
	.align		4
        /*0088*/ 	.byte	0x04, 0x29
        /*008a*/ 	.short	(.L_115 - .L_114)


	//   ....[0]....
.L_114:
        /*008c*/ 	.word	0xffffffff


	//   ....[1]....
        /*0090*/ 	.word	0xffffffff


	//   ....[2]....
        /*0094*/ 	.word	0xffffffff


	//   ....[3]....
        /*0098*/ 	.word	0xffffffff


	//   ....[4]....
        /*009c*/ 	.word	0xffffffff


	//   ....[5]....
        /*00a0*/ 	.word	0xffffffff


	//   ....[6]....
        /*00a4*/ 	.word	0xffffffff


	//   ....[7]....
        /*00a8*/ 	.word	0xffffffff


	//   ....[8]....
        /*00ac*/ 	.word	0xffffffff


	//   ....[9]....
        /*00b0*/ 	.word	0xffffffff


	//   ....[10]....
        /*00b4*/ 	.word	0x0500000d


	//   ....[11]....
        /*00b8*/ 	.word	0x0500000d


	//   ....[12]....
        /*00bc*/ 	.word	0x0500000d


	//   ....[13]....
        /*00c0*/ 	.word	0x0500000d


	//   ....[14]....
        /*00c4*/ 	.word	0x0500000d


	//   ....[15]....
        /*00c8*/ 	.word	0x0500000d


	//   ....[16]....
        /*00cc*/ 	.word	0x0500000d


	//   ....[17]....
        /*00d0*/ 	.word	0x0500000d


	//   ....[18]....
        /*00d4*/ 	.word	0x0500000d


	//   ....[19]....
        /*00d8*/ 	.word	0x0500000d


	//----- nvinfo : EIATTR_COOP_GROUP_INSTR_OFFSETS
	.align		4
.L_115:
        /*00dc*/ 	.byte	0x04, 0x28
        /*00de*/ 	.short	(.L_117 - .L_116)


	//   ....[0]....
.L_116:
        /*00e0*/ 	.word	0x00003690


	//   ....[1]....
        /*00e4*/ 	.word	0x000036a0


	//   ....[2]....
        /*00e8*/ 	.word	0x000036e0


	//   ....[3]....
        /*00ec*/ 	.word	0x000036f0


	//   ....[4]....
        /*00f0*/ 	.word	0x00003730


	//   ....[5]....
        /*00f4*/ 	.word	0x00003740


	//   ....[6]....
        /*00f8*/ 	.word	0x00003780


	//   ....[7]....
        /*00fc*/ 	.word	0x00003790


	//   ....[8]....
        /*0100*/ 	.word	0x000037d0


	//   ....[9]....
        /*0104*/ 	.word	0x000037e0


	//   ....[10]....
        /*0108*/ 	.word	0x00003a30


	//   ....[11]....
        /*010c*/ 	.word	0x00003a80


	//   ....[12]....
        /*0110*/ 	.word	0x00003b00


	//   ....[13]....
        /*0114*/ 	.word	0x00003b50


	//   ....[14]....
        /*0118*/ 	.word	0x00003bd0


	//   ....[15]....
        /*011c*/ 	.word	0x00003c20


	//   ....[16]....
        /*0120*/ 	.word	0x00003ca0


	//   ....[17]....
        /*0124*/ 	.word	0x00003cf0


	//   ....[18]....
        /*0128*/ 	.word	0x00003d70


	//   ....[19]....
        /*012c*/ 	.word	0x00003dc0


	//----- nvinfo : EIATTR_VRC_CTA_INIT_COUNT
	.align		4
.L_117:
        /*0130*/ 	.byte	0x02, 0x4a
	.zero		1
	.zero		1


	//----- nvinfo : EIATTR_EXIT_INSTR_OFFSETS
	.align		4
        /*0134*/ 	.byte	0x04, 0x1c
        /*0136*/ 	.short	(.L_119 - .L_118)


	//   ....[0]....
.L_118:
        /*0138*/ 	.word	0x00003940


	//   ....[1]....
        /*013c*/ 	.word	0x000039d0


	//----- nvinfo : EIATTR_CRS_STACK_SIZE
	.align		4
.L_119:
        /*0140*/ 	.byte	0x04, 0x1e
        /*0142*/ 	.short	(.L_121 - .L_120)
.L_120:
        /*0144*/ 	.word	0x00000000


	//----- nvinfo : EIATTR_CBANK_PARAM_SIZE
	.align		4
.L_121:
        /*0148*/ 	.byte	0x03, 0x19
        /*014a*/ 	.short	0x0030


	//----- nvinfo : EIATTR_PARAM_CBANK
	.align		4
        /*014c*/ 	.byte	0x04, 0x0a
        /*014e*/ 	.short	(.L_123 - .L_122)
	.align		4
.L_122:
        /*0150*/ 	.word	index@(.nv.constant0.ExpDist_column)
        /*0154*/ 	.short	0x0380
        /*0156*/ 	.short	0x0030


	//----- nvinfo : EIATTR_SW_WAR
	.align		4
.L_123:
        /*0158*/ 	.byte	0x04, 0x36
        /*015a*/ 	.short	(.L_125 - .L_124)
.L_124:
        /*015c*/ 	.word	0x00000008
.L_125:


//--------------------- .nv.info.ExpDist          --------------------------
	.section	.nv.info.ExpDist,"",@"SHT_CUDA_INFO"
	.sectionflags	@""
	.align	4


	//----- nvinfo : EIATTR_CUDA_API_VERSION
	.align		4
        /*0000*/ 	.byte	0x04, 0x37
        /*0002*/ 	.short	(.L_127 - .L_126)
.L_126:
        /*0004*/ 	.word	0x00000082


	//----- nvinfo : EIATTR_KPARAM_INFO
	.align		4
.L_127:
        /*0008*/ 	.byte	0x04, 0x17
        /*000a*/ 	.short	(.L_129 - .L_128)
.L_128:
        /*000c*/ 	.word	0x00000000
        /*0010*/ 	.short	0x0006
        /*0012*/ 	.short	0x0028
        /*0014*/ 	.byte	0x00, 0xf5, 0x21, 0x00


	//----- nvinfo : EIATTR_KPARAM_INFO
	.align		4
.L_129:
        /*0018*/ 	.byte	0x04, 0x17
        /*001a*/ 	.short	(.L_131 - .L_130)
.L_130:
        /*001c*/ 	.word	0x00000000
        /*0020*/ 	.short	0x0005
        /*0022*/ 	.short	0x0020
        /*0024*/ 	.byte	0x00, 0xf5, 0x21, 0x00


	//----- nvinfo : EIATTR_KPARAM_INFO
	.align		4
.L_131:
        /*0028*/ 	.byte	0x04, 0x17
        /*002a*/ 	.short	(.L_133 - .L_132)
.L_132:
        /*002c*/ 	.word	0x00000000
        /*0030*/ 	.short	0x0004
        /*0032*/ 	.short	0x0018
        /*0034*/ 	.byte	0x00, 0xf5, 0x21, 0x00


	//----- nvinfo : EIATTR_KPARAM_INFO
	.align		4
.L_133:
        /*0038*/ 	.byte	0x04, 0x17
        /*003a*/ 	.short	(.L_135 - .L_134)
.L_134:
        /*003c*/ 	.word	0x00000000
        /*0040*/ 	.short	0x0003
        /*0042*/ 	.short	0x0014
        /*0044*/ 	.byte	0x00, 0xf0, 0x11, 0x00


	//----- nvinfo : EIATTR_KPARAM_INFO
	.align		4
.L_135:
        /*0048*/ 	.byte	0x04, 0x17
        /*004a*/ 	.short	(.L_137 - .L_136)
.L_136:
        /*004c*/ 	.word	0x00000000
        /*0050*/ 	.short	0x0002
        /*0052*/ 	.short	0x0010
        /*0054*/ 	.byte	0x00, 0xf0, 0x11, 0x00


	//----- nvinfo : EIATTR_KPARAM_INFO
	.align		4
.L_137:
        /*0058*/ 	.byte	0x04, 0x17
        /*005a*/ 	.short	(.L_139 - .L_138)
.L_138:
        /*005c*/ 	.word	0x00000000
        /*0060*/ 	.short	0x0001
        /*0062*/ 	.short	0x0008
        /*0064*/ 	.byte	0x00, 0xf5, 0x21, 0x00


	//----- nvinfo : EIATTR_KPARAM_INFO
	.align		4
.L_139:
        /*0068*/ 	.byte	0x04, 0x17
        /*006a*/ 	.short	(.L_141 - .L_140)
.L_140:
        /*006c*/ 	.word	0x00000000
        /*0070*/ 	.short	0x0000
        /*0072*/ 	.short	0x0000
        /*0074*/ 	.byte	0x00, 0xf5, 0x21, 0x00


	//----- nvinfo : EIATTR_SPARSE_MMA_MASK
	.align		4
.L_141:
        /*0078*/ 	.byte	0x03, 0x50
        /*007a*/ 	.short	0x0000


	//----- nvinfo : EIATTR_MAXREG_COUNT
	.align		4
        /*007c*/ 	.byte	0x03, 0x1b
        /*007e*/ 	.short	0x00ff


	//----- nvinfo : EIATTR_NUM_BARRIERS
	.align		4
        /*0080*/ 	.byte	0x02, 0x4c
        /*0082*/ 	.byte	0x01
	.zero		1


	//----- nvinfo : EIATTR_MERCURY_ISA_VERSION
	.align		4
        /*0084*/ 	.byte	0x03, 0x5f
        /*0086*/ 	.short	0x0101


	//----- nvinfo : EIATTR_COOP_GROUP_MASK_REGIDS
	.align		4
        /*0088*/ 	.byte	0x04, 0x29
        /*008a*/ 	.short	(.L_143 - .L_142)


	//   ....[0]....
.L_142:
        /*008c*/ 	.word	0xffffffff


	//   ....[1]....
        /*0090*/ 	.word	0xffffffff


	//   ....[2]....
        /*0094*/ 	.word	0xffffffff


	//   ....[3]....
        /*0098*/ 	.word	0xffffffff


	//   ....[4]....
        /*009c*/ 	.word	0xffffffff


	//   ....[5]....
        /*00a0*/ 	.word	0xffffffff


	//   ....[6]....
        /*00a4*/ 	.word	0xffffffff


	//   ....[7]....
        /*00a8*/ 	.word	0xffffffff


	//   ....[8]....
        /*00ac*/ 	.word	0xffffffff


	//   ....[9]....
        /*00b0*/ 	.word	0xffffffff


	//----- nvinfo : EIATTR_COOP_GROUP_INSTR_OFFSETS
	.align		4
.L_143:
        /*00b4*/ 	.byte	0x04, 0x28
        /*00b6*/ 	.short	(.L_145 - .L_144)


	//   ....[0]....
.L_144:
        /*00b8*/ 	.word	0x00003810


	//   ....[1]....
        /*00bc*/ 	.word	0x00003820


	//   ....[2]....
        /*00c0*/ 	.word	0x00003880


	//   ....[3]....
        /*00c4*/ 	.word	0x000038a0


	//   ....[4]....
        /*00c8*/ 	.word	0x00003930


	//   ....[5]....
        /*00cc*/ 	.word	0x00003960


	//   ....[6]....
        /*00d0*/ 	.word	0x000039c0


	//   ....[7]....
        /*00d4*/ 	.word	0x000039d0


	//   ....[8]....
        /*00d8*/ 	.word	0x00003a20


	//   ....[9]....
        /*00dc*/ 	.word	0x00003a30


	//----- nvinfo : EIATTR_VRC_CTA_INIT_COUNT
	.align		4
.L_145:
        /*00e0*/ 	.byte	0x02, 0x4a
	.zero		1
	.zero		1


	//----- nvinfo : EIATTR_EXIT_INSTR_OFFSETS
	.align		4
        /*00e4*/ 	.byte	0x04, 0x1c
        /*00e6*/ 	.short	(.L_147 - .L_146)


	//   ....[0]....
.L_146:
        /*00e8*/ 	.word	0x00003ac0


	//   ....[1]....
        /*00ec*/ 	.word	0x00003b50


	//----- nvinfo : EIATTR_CRS_STACK_SIZE
	.align		4
.L_147:
        /*00f0*/ 	.byte	0x04, 0x1e
        /*00f2*/ 	.short	(.L_149 - .L_148)
.L_148:
        /*00f4*/ 	.word	0x00000000


	//----- nvinfo : EIATTR_CBANK_PARAM_SIZE
	.align		4
.L_149:
        /*00f8*/ 	.byte	0x03, 0x19
        /*00fa*/ 	.short	0x0030


	//----- nvinfo : EIATTR_PARAM_CBANK
	.align		4
        /*00fc*/ 	.byte	0x04, 0x0a
        /*00fe*/ 	.short	(.L_151 - .L_150)
	.align		4
.L_150:
        /*0100*/ 	.word	index@(.nv.constant0.ExpDist)
        /*0104*/ 	.short	0x0380
        /*0106*/ 	.short	0x0030


	//----- nvinfo : EIATTR_SW_WAR
	.align		4
.L_151:
        /*0108*/ 	.byte	0x04, 0x36
        /*010a*/ 	.short	(.L_153 - .L_152)
.L_152:
        /*010c*/ 	.word	0x00000008
.L_153:


//--------------------- .nv.callgraph             --------------------------
	.section	.nv.callgraph,"",@"SHT_CUDA_CALLGRAPH"
	.align	4
	.sectionentsize	8
	.align		4
        /*0000*/ 	.word	0x00000000
	.align		4
        /*0004*/ 	.word	0xffffffff
	.align		4
        /*0008*/ 	.word	0x00000000
	.align		4
        /*000c*/ 	.word	0xfffffffe
	.align		4
        /*0010*/ 	.word	0x00000000
	.align		4
        /*0014*/ 	.word	0xfffffffd
	.align		4
        /*0018*/ 	.word	0x00000000
	.align		4
        /*001c*/ 	.word	0xfffffffc


//--------------------- .nv.constant4             --------------------------
	.section	.nv.constant4,"a",@progbits
	.align	8
	.align		8
.nv.constant4:
        /*0000*/ 	.dword	_ZN33_INTERNAL_e1a65a9e_4_k_cu_ExpDist4cuda3std3__45__cpo5beginE
	.align		8
        /*0008*/ 	.dword	_ZN33_INTERNAL_e1a65a9e_4_k_cu_ExpDist4cuda3std3__45__cpo3endE
	.align		8
        /*0010*/ 	.dword	_ZN33_INTERNAL_e1a65a9e_4_k_cu_ExpDist4cuda3std3__45__cpo6cbeginE
	.align		8
        /*0018*/ 	.dword	_ZN33_INTERNAL_e1a65a9e_4_k_cu_ExpDist4cuda3std3__45__cpo4cendE
	.align		8
        /*0020*/ 	.dword	_ZN33_INTERNAL_e1a65a9e_4_k_cu_ExpDist4cuda3std3__45__cpo6rbeginE
	.align		8
        /*0028*/ 	.dword	_ZN33_INTERNAL_e1a65a9e_4_k_cu_ExpDist4cuda3std3__45__cpo4rendE
	.align		8
        /*0030*/ 	.dword	_ZN33_INTERNAL_e1a65a9e_4_k_cu_ExpDist4cuda3std3__45__cpo7crbeginE
	.align		8
        /*0038*/ 	.dword	_ZN33_INTERNAL_e1a65a9e_4_k_cu_ExpDist4cuda3std3__45__cpo5crendE
	.align		8
        /*0040*/ 	.dword	_ZN33_INTERNAL_e1a65a9e_4_k_cu_ExpDist4cuda3std3__435_GLOBAL__N__e1a65a9e_4_k_cu_ExpDist6ignoreE
	.align		8
        /*0048*/ 	.dword	_ZN33_INTERNAL_e1a65a9e_4_k_cu_ExpDist4cuda3std3__419piecewise_constructE
	.align		8
        /*0050*/ 	.dword	_ZN33_INTERNAL_e1a65a9e_4_k_cu_ExpDist4cuda3std3__48in_placeE
	.align		8
        /*0058*/ 	.dword	_ZN33_INTERNAL_e1a65a9e_4_k_cu_ExpDist4cuda3std3__420unreachable_sentinelE
	.align		8
        /*0060*/ 	.dword	_ZN33_INTERNAL_e1a65a9e_4_k_cu_ExpDist4cuda3std3__47nulloptE
	.align		8
        /*0068*/ 	.dword	_ZN33_INTERNAL_e1a65a9e_4_k_cu_ExpDist4cuda3std3__48unexpectE
	.align		8
        /*0070*/ 	.dword	_ZN33_INTERNAL_e1a65a9e_4_k_cu_ExpDist4cuda3std6ranges3__45__cpo4swapE
	.align		8
        /*0078*/ 	.dword	_ZN33_INTERNAL_e1a65a9e_4_k_cu_ExpDist4cuda3std6ranges3__45__cpo9iter_moveE
	.align		8
        /*0080*/ 	.dword	_ZN33_INTERNAL_e1a65a9e_4_k_cu_ExpDist4cuda3std6ranges3__45__cpo5beginE
	.align		8
        /*0088*/ 	.dword	_ZN33_INTERNAL_e1a65a9e_4_k_cu_ExpDist4cuda3std6ranges3__45__cpo3endE
	.align		8
        /*0090*/ 	.dword	_ZN33_INTERNAL_e1a65a9e_4_k_cu_ExpDist4cuda3std6ranges3__45__cpo6cbeginE
	.align		8
        /*0098*/ 	.dword	_ZN33_INTERNAL_e1a65a9e_4_k_cu_ExpDist4cuda3std6ranges3__45__cpo4cendE
	.align		8
        /*00a0*/ 	.dword	_ZN33_INTERNAL_e1a65a9e_4_k_cu_ExpDist4cuda3std6ranges3__45__cpo7advanceE
	.align		8
        /*00a8*/ 	.dword	_ZN33_INTERNAL_e1a65a9e_4_k_cu_ExpDist4cuda3std6ranges3__45__cpo9iter_swapE
	.align		8
        /*00b0*/ 	.dword	_ZN33_INTERNAL_e1a65a9e_4_k_cu_ExpDist4cuda3std6ranges3__45__cpo4nextE
	.align		8
        /*00b8*/ 	.dword	_ZN33_INTERNAL_e1a65a9e_4_k_cu_ExpDist4cuda3std6ranges3__45__cpo4prevE
	.align		8
        /*00c0*/ 	.dword	_ZN33_INTERNAL_e1a65a9e_4_k_cu_ExpDist4cuda3std6ranges3__45__cpo4dataE
	.align		8
        /*00c8*/ 	.dword	_ZN33_INTERNAL_e1a65a9e_4_k_cu_ExpDist4cuda3std6ranges3__45__cpo5cdataE
	.align		8
        /*00d0*/ 	.dword	_ZN33_INTERNAL_e1a65a9e_4_k_cu_ExpDist4cuda3std6ranges3__45__cpo4sizeE
	.align		8
        /*00d8*/ 	.dword	_ZN33_INTERNAL_e1a65a9e_4_k_cu_ExpDist4cuda3std6ranges3__45__cpo5ssizeE
	.align		8
        /*00e0*/ 	.dword	_ZN33_INTERNAL_e1a65a9e_4_k_cu_ExpDist4cuda3std6ranges3__45__cpo8distanceE
	.align		8
        /*00e8*/ 	.dword	_ZN33_INTERNAL_e1a65a9e_4_k_cu_ExpDist6thrust24THRUST_300001_SM_1000_NS6system6detail10sequential3seqE
	.align		8
        /*00f0*/ 	.dword	_ZN33_INTERNAL_e1a65a9e_4_k_cu_ExpDist6thrust24THRUST_300001_SM_1000_NS12placeholders2_1E
	.align		8
        /*00f8*/ 	.dword	_ZN33_INTERNAL_e1a65a9e_4_k_cu_ExpDist6thrust24THRUST_300001_SM_1000_NS12placeholders2_2E
	.align		8
        /*0100*/ 	.dword	_ZN33_INTERNAL_e1a65a9e_4_k_cu_ExpDist6thrust24THRUST_300001_SM_1000_NS12placeholders2_3E
	.align		8
        /*0108*/ 	.dword	_ZN33_INTERNAL_e1a65a9e_4_k_cu_ExpDist6thrust24THRUST_300001_SM_1000_NS12placeholders2_4E
	.align		8
        /*0110*/ 	.dword	_ZN33_INTERNAL_e1a65a9e_4_k_cu_ExpDist6thrust24THRUST_300001_SM_1000_NS12placeholders2_5E
	.align		8
        /*0118*/ 	.dword	_ZN33_INTERNAL_e1a65a9e_4_k_cu_ExpDist6thrust24THRUST_300001_SM_1000_NS12placeholders2_6E
	.align		8
        /*0120*/ 	.dword	_ZN33_INTERNAL_e1a65a9e_4_k_cu_ExpDist6thrust24THRUST_300001_SM_1000_NS12placeholders2_7E
	.align		8
        /*0128*/ 	.dword	_ZN33_INTERNAL_e1a65a9e_4_k_cu_ExpDist6thrust24THRUST_300001_SM_1000_NS12placeholders2_8E
	.align		8
        /*0130*/ 	.dword	_ZN33_INTERNAL_e1a65a9e_4_k_cu_ExpDist6thrust24THRUST_300001_SM_1000_NS12placeholders2_9E
	.align		8
        /*0138*/ 	.dword	_ZN33_INTERNAL_e1a65a9e_4_k_cu_ExpDist6thrust24THRUST_300001_SM_1000_NS12placeholders3_10E


//--------------------- .text._ZN3cub18CUB_300001_SM_10006detail11EmptyKernelIvEEvv --------------------------
	.section	.text._ZN3cub18CUB_300001_SM_10006detail11EmptyKernelIvEEvv,"ax",@progbits
	.align	128
        .global         _ZN3cub18CUB_300001_SM_10006detail11EmptyKernelIvEEvv
        .type           _ZN3cub18CUB_300001_SM_10006detail11EmptyKernelIvEEvv,@function
        .size           _ZN3cub18CUB_300001_SM_10006detail11EmptyKernelIvEEvv,(.L_x_136 - _ZN3cub18CUB_300001_SM_10006detail11EmptyKernelIvEEvv)
        .other          _ZN3cub18CUB_300001_SM_10006detail11EmptyKernelIvEEvv,@"STO_CUDA_ENTRY STV_DEFAULT"
_ZN3cub18CUB_300001_SM_10006detail11EmptyKernelIvEEvv:
.text._ZN3cub18CUB_300001_SM_10006detail11EmptyKernelIvEEvv:
[----:B------:R-:W-:Y:S01]  /*0000*/  LDC R1, c[0x0][0x37c] ;  /* 0x0000df00ff017b82 */ /* 0x000fe20000000800 */
[----:B------:R-:W-:Y:S05]  /*0010*/  EXIT ;  /* 0x000000000000794d */ /* 0x000fea0003800000 */
.L_x_0:
[----:B------:R-:W-:-:S00]  /*0020*/  BRA `(.L_x_0) ;  /* 0xfffffffc00fc7947 */ /* 0x000fc0000383ffff */
[----:B------:R-:W-:-:S00]  /*0030*/  NOP ;  /* 0x0000000000007918 */ /* 0x000fc00000000000 */
        /* <DEDUP_REMOVED lines=12> */
.L_x_136:


//--------------------- .text.reduce_cross_term   --------------------------
	.section	.text.reduce_cross_term,"ax",@progbits
	.align	128
        .global         reduce_cross_term
        .type           reduce_cross_term,@function
        .size           reduce_cross_term,(.L_x_137 - reduce_cross_term)
        .other          reduce_cross_term,@"STO_CUDA_ENTRY STV_DEFAULT"
reduce_cross_term:
.text.reduce_cross_term:
[----:B------:R-:W-:Y:S01]  /*0000*/  LDC R1, c[0x0][0x37c] ;  /* 0x0000df00ff017b82 */ /* 0x000fe20000000800 */
[----:B------:R-:W0:Y:S01]  /*0010*/  S2R R0, SR_TID.X ;  /* 0x0000000000007919 */ /* 0x000e220000002100 */
[----:B------:R-:W0:Y:S01]  /*0020*/  LDCU UR6, c[0x0][0x398] ;  /* 0x00007300ff0677ac */ /* 0x000e220008000800 */
[----:B------:R-:W-:Y:S01]  /*0030*/  BSSY.RECONVERGENT B0, `(.L_x_1) ;  /* 0x0000079000007945 */ /* 0x000fe20003800200 */
[----:B------:R-:W-:Y:S01]  /*0040*/  CS2R R8, SRZ ;  /* 0x0000000000087805 */ /* 0x000fe2000001ff00 */
[----:B------:R-:W1:Y:S01]  /*0050*/  LDCU.64 UR4, c[0x0][0x358] ;  /* 0x00006b00ff0477ac */ /* 0x000e620008000a00 */
[----:B0-----:R-:W-:-:S13]  /*0060*/  ISETP.GE.AND P0, PT, R0, UR6, PT ;  /* 0x0000000600007c0c */ /* 0x001fda000bf06270 */
[----:B-1----:R-:W-:Y:S05]  /*0070*/  @P0 BRA `(.L_x_2) ;  /* 0x0000000400d00947 */ /* 0x002fea0003800000 */
[----:B------:R-:W-:Y:S01]  /*0080*/  LOP3.LUT R2, RZ, R0, RZ, 0x33, !PT ;  /* 0x00000000ff027212 */ /* 0x000fe200078e33ff */
[----:B------:R-:W-:Y:S01]  /*0090*/  BSSY.RECONVERGENT B1, `(.L_x_3) ;  /* 0x0000037000017945 */ /* 0x000fe20003800200 */
[----:B------:R-:W-:Y:S01]  /*00a0*/  IMAD.MOV.U32 R5, RZ, RZ, R0 ;  /* 0x000000ffff057224 */ /* 0x000fe200078e0000 */
[----:B------:R-:W-:Y:S02]  /*00b0*/  CS2R R8, SRZ ;  /* 0x0000000000087805 */ /* 0x000fe4000001ff00 */
[----:B------:R-:W-:-:S05]  /*00c0*/  VIADD R4, R2, UR6 ;  /* 0x0000000602047c36 */ /* 0x000fca0008000000 */
[C---:B------:R-:W-:Y:S02]  /*00d0*/  ISETP.GE.U32.AND P1, PT, R4.reuse, 0x1e0, PT ;  /* 0x000001e00400780c */ /* 0x040fe40003f26070 */
[----:B------:R-:W-:-:S04]  /*00e0*/  LEA.HI R2, R4, 0x1, RZ, 0x1b ;  /* 0x0000000104027811 */ /* 0x000fc800078fd8ff */
[----:B------:R-:W-:-:S04]  /*00f0*/  LOP3.LUT R3, R2, 0xf, RZ, 0xc0, !PT ;  /* 0x0000000f02037812 */ /* 0x000fc800078ec0ff */
[----:B------:R-:W-:-:S03]  /*0100*/  ISETP.NE.AND P0, PT, R3, RZ, PT ;  /* 0x000000ff0300720c */ /* 0x000fc60003f05270 */
[----:B------:R-:W-:Y:S10]  /*0110*/  @!P1 BRA `(.L_x_4) ;  /* 0x0000000000b89947 */ /* 0x000ff40003800000 */
[----:B------:R-:W0:Y:S01]  /*0120*/  LDC.64 R6, c[0x0][0x388] ;  /* 0x0000e200ff067b82 */ /* 0x000e220000000a00 */
[----:B------:R-:W-:Y:S01]  /*0130*/  LOP3.LUT R4, R2, 0xffffff0, RZ, 0xc0, !PT ;  /* 0x0ffffff002047812 */ /* 0x000fe200078ec0ff */
[----:B------:R-:W-:Y:S01]  /*0140*/  IMAD.MOV.U32 R5, RZ, RZ, R0 ;  /* 0x000000ffff057224 */ /* 0x000fe200078e0000 */
[----:B------:R-:W-:-:S03]  /*0150*/  CS2R R8, SRZ ;  /* 0x0000000000087805 */ /* 0x000fc6000001ff00 */
[----:B------:R-:W-:Y:S02]  /*0160*/  IMAD.MOV R4, RZ, RZ, -R4 ;  /* 0x000000ffff047224 */ /* 0x000fe400078e0a04 */
[----:B0-----:R-:W-:-:S03]  /*0170*/  IMAD.WIDE.U32 R6, R0, 0x8, R6 ;  /* 0x0000000800067825 */ /* 0x001fc600078e0006 */
[----:B------:R-:W-:-:S05]  /*0180*/  IADD3 R6, P1, PT, R6, 0x800, RZ ;  /* 0x0000080006067810 */ /* 0x000fca0007f3e0ff */
[----:B------:R-:W-:-:S08]  /*0190*/  IMAD.X R7, RZ, RZ, R7, P1 ;  /* 0x000000ffff077224 */ /* 0x000fd000008e0607 */
.L_x_5:
[----:B------:R-:W2:Y:S04]  /*01a0*/  LDG.E.64 R20, desc[UR4][R6.64+-0x800] ;  /* 0xfff8000406147981 */ /* 0x000ea8000c1e1b00 */
[----:B------:R-:W3:Y:S04]  /*01b0*/  LDG.E.64 R18, desc[UR4][R6.64+-0x700] ;  /* 0xfff9000406127981 */ /* 0x000ee8000c1e1b00 */
[----:B------:R-:W4:Y:S04]  /*01c0*/  LDG.E.64 R16, desc[UR4][R6.64+-0x600] ;  /* 0xfffa000406107981 */ /* 0x000f28000c1e1b00 */
[----:B------:R-:W5:Y:S04]  /*01d0*/  LDG.E.64 R14, desc[UR4][R6.64+-0x500] ;  /* 0xfffb0004060e7981 */ /* 0x000f68000c1e1b00 */
[----:B------:R-:W5:Y:S04]  /*01e0*/  LDG.E.64 R12, desc[UR4][R6.64+-0x400] ;  /* 0xfffc0004060c7981 */ /* 0x000f68000c1e1b00 */
[----:B------:R-:W5:Y:S04]  /*01f0*/  LDG.E.64 R10, desc[UR4][R6.64+-0x300] ;  /* 0xfffd0004060a7981 */ /* 0x000f68000c1e1b00 */
[----:B------:R-:W5:Y:S04]  /*0200*/  LDG.E.64 R24, desc[UR4][R6.64+-0x200] ;  /* 0xfffe000406187981 */ /* 0x000f68000c1e1b00 */
[----:B------:R-:W5:Y:S01]  /*0210*/  LDG.E.64 R22, desc[UR4][R6.64+-0x100] ;  /* 0xffff000406167981 */ /* 0x000f62000c1e1b00 */
[----:B--2---:R-:W-:-:S03]  /*0220*/  DADD R20, R20, R8 ;  /* 0x0000000014147229 */ /* 0x004fc60000000008 */
[----:B------:R-:W2:Y:S05]  /*0230*/  LDG.E.64 R8, desc[UR4][R6.64] ;  /* 0x0000000406087981 */ /* 0x000eaa000c1e1b00 */
[----:B---3--:R-:W-:Y:S02]  /*0240*/  DADD R18, R20, R18 ;  /* 0x0000000014127229 */ /* 0x008fe40000000012 */
[----:B------:R-:W3:Y:S06]  /*0250*/  LDG.E.64 R20, desc[UR4][R6.64+0x100] ;  /* 0x0001000406147981 */ /* 0x000eec000c1e1b00 */
[----:B----4-:R-:W-:-:S02]  /*0260*/  DADD R16, R18, R16 ;  /* 0x0000000012107229 */ /* 0x010fc40000000010 */
[----:B------:R-:W4:Y:S06]  /*0270*/  LDG.E.64 R18, desc[UR4][R6.64+0x200] ;  /* 0x0002000406127981 */ /* 0x000f2c000c1e1b00 */
[----:B-----5:R-:W-:Y:S02]  /*0280*/  DADD R14, R16, R14 ;  /* 0x00000000100e7229 */ /* 0x020fe4000000000e */
[----:B------:R-:W5:Y:S06]  /*0290*/  LDG.E.64 R16, desc[UR4][R6.64+0x300] ;  /* 0x0003000406107981 */ /* 0x000f6c000c1e1b00 */
[----:B------:R-:W-:-:S02]  /*02a0*/  DADD R12, R14, R12 ;  /* 0x000000000e0c7229 */ /* 0x000fc4000000000c */
[----:B------:R-:W5:Y:S06]  /*02b0*/  LDG.E.64 R14, desc[UR4][R6.64+0x400] ;  /* 0x00040004060e7981 */ /* 0x000f6c000c1e1b00 */
[----:B------:R-:W-:Y:S02]  /*02c0*/  DADD R10, R12, R10 ;  /* 0x000000000c0a7229 */ /* 0x000fe4000000000a */
[----:B------:R-:W5:Y:S06]  /*02d0*/  LDG.E.64 R12, desc[UR4][R6.64+0x500] ;  /* 0x00050004060c7981 */ /* 0x000f6c000c1e1b00 */
[----:B------:R-:W-:-:S02]  /*02e0*/  DADD R24, R10, R24 ;  /* 0x000000000a187229 */ /* 0x000fc40000000018 */
[----:B------:R-:W5:Y:S06]  /*02f0*/  LDG.E.64 R10, desc[UR4][R6.64+0x600] ;  /* 0x00060004060a7981 */ /* 0x000f6c000c1e1b00 */
[----:B------:R-:W-:Y:S02]  /*0300*/  DADD R22, R24, R22 ;  /* 0x0000000018167229 */ /* 0x000fe40000000016 */
[----:B------:R0:W5:Y:S01]  /*0310*/  LDG.E.64 R24, desc[UR4][R6.64+0x700] ;  /* 0x0007000406187981 */ /* 0x000162000c1e1b00 */
[----:B------:R-:W-:Y:S02]  /*0320*/  VIADD R4, R4, 0x10 ;  /* 0x0000001004047836 */ /* 0x000fe40000000000 */
[----:B------:R-:W-:-:S03]  /*0330*/  VIADD R5, R5, 0x200 ;  /* 0x0000020005057836 */ /* 0x000fc60000000000 */
[----:B------:R-:W-:Y:S02]  /*0340*/  ISETP.NE.AND P1, PT, R4, RZ, PT ;  /* 0x000000ff0400720c */ /* 0x000fe40003f25270 */
[----:B0-----:R-:W-:-:S05]  /*0350*/  IADD3 R6, P2, PT, R6, 0x1000, RZ ;  /* 0x0000100006067810 */ /* 0x001fca0007f5e0ff */
[----:B------:R-:W-:Y:S01]  /*0360*/  IMAD.X R7, RZ, RZ, R7, P2 ;  /* 0x000000ffff077224 */ /* 0x000fe200010e0607 */
[----:B--2---:R-:W-:-:S08]  /*0370*/  DADD R8, R22, R8 ;  /* 0x0000000016087229 */ /* 0x004fd00000000008 */
[----:B---3--:R-:W-:-:S08]  /*0380*/  DADD R8, R8, R20 ;  /* 0x0000000008087229 */ /* 0x008fd00000000014 */
[----:B----4-:R-:W-:-:S08]  /*0390*/  DADD R8, R8, R18 ;  /* 0x0000000008087229 */ /* 0x010fd00000000012 */
[----:B-----5:R-:W-:-:S08]  /*03a0*/  DADD R8, R8, R16 ;  /* 0x0000000008087229 */ /* 0x020fd00000000010 */
[----:B------:R-:W-:-:S08]  /*03b0*/  DADD R8, R8, R14 ;  /* 0x0000000008087229 */ /* 0x000fd0000000000e */
[----:B------:R-:W-:-:S08]  /*03c0*/  DADD R8, R8, R12 ;  /* 0x0000000008087229 */ /* 0x000fd0000000000c */
[----:B------:R-:W-:-:S08]  /*03d0*/  DADD R8, R8, R10 ;  /* 0x0000000008087229 */ /* 0x000fd0000000000a */
[----:B------:R-:W-:Y:S01]  /*03e0*/  DADD R8, R8, R24 ;  /* 0x0000000008087229 */ /* 0x000fe20000000018 */
[----:B------:R-:W-:Y:S10]  /*03f0*/  @P1 BRA `(.L_x_5) ;  /* 0xfffffffc00681947 */ /* 0x000ff4000383ffff */
.L_x_4:
[----:B------:R-:W-:Y:S05]  /*0400*/  BSYNC.RECONVERGENT B1 ;  /* 0x0000000000017941 */ /* 0x000fea0003800200 */
.L_x_3:
[----:B------:R-:W-:Y:S05]  /*0410*/  @!P0 BRA `(.L_x_2) ;  /* 0x0000000000e88947 */ /* 0x000fea0003800000 */
[----:B------:R-:W-:Y:S01]  /*0420*/  ISETP.GE.U32.AND P0, PT, R3, 0x8, PT ;  /* 0x000000080300780c */ /* 0x000fe20003f06070 */
[----:B------:R-:W-:Y:S01]  /*0430*/  BSSY.RECONVERGENT B1, `(.L_x_6) ;  /* 0x0000017000017945 */ /* 0x000fe20003800200 */
[----:B------:R-:W-:-:S04]  /*0440*/  LOP3.LUT R4, R2, 0x7, RZ, 0xc0, !PT ;  /* 0x0000000702047812 */ /* 0x000fc800078ec0ff */
[----:B------:R-:W-:-:S07]  /*0450*/  ISETP.NE.AND P1, PT, R4, RZ, PT ;  /* 0x000000ff0400720c */ /* 0x000fce0003f25270 */
[----:B------:R-:W-:Y:S06]  /*0460*/  @!P0 BRA `(.L_x_7) ;  /* 0x00000000004c8947 */ /* 0x000fec0003800000 */
[----:B------:R-:W0:Y:S02]  /*0470*/  LDC.64 R22, c[0x0][0x388] ;  /* 0x0000e200ff167b82 */ /* 0x000e240000000a00 */
[----:B0-----:R-:W-:-:S05]  /*0480*/  IMAD.WIDE.U32 R22, R5, 0x8, R22 ;  /* 0x0000000805167825 */ /* 0x001fca00078e0016 */
        /* <DEDUP_REMOVED lines=8> */
[----:B------:R-:W-:Y:S01]  /*0510*/  VIADD R5, R5, 0x100 ;  /* 0x0000010005057836 */ /* 0x000fe20000000000 */
[----:B--2---:R-:W-:-:S08]  /*0520*/  DADD R24, R8, R24 ;  /* 0x0000000008187229 */ /* 0x004fd00000000018 */
[----:B---3--:R-:W-:-:S08]  /*0530*/  DADD R18, R24, R18 ;  /* 0x0000000018127229 */ /* 0x008fd00000000012 */
[----:B----4-:R-:W-:-:S08]  /*0540*/  DADD R16, R18, R16 ;  /* 0x0000000012107229 */ /* 0x010fd00000000010 */
[----:B-----5:R-:W-:-:S08]  /*0550*/  DADD R14, R16, R14 ;  /* 0x00000000100e7229 */ /* 0x020fd0000000000e */
[----:B------:R-:W-:-:S08]  /*0560*/  DADD R12, R14, R12 ;  /* 0x000000000e0c7229 */ /* 0x000fd0000000000c */
[----:B------:R-:W-:-:S08]  /*0570*/  DADD R10, R12, R10 ;  /* 0x000000000c0a7229 */ /* 0x000fd0000000000a */
[----:B------:R-:W-:-:S08]  /*0580*/  DADD R6, R10, R6 ;  /* 0x000000000a067229 */ /* 0x000fd00000000006 */
[----:B------:R-:W-:-:S11]  /*0590*/  DADD R8, R6, R20 ;  /* 0x0000000006087229 */ /* 0x000fd60000000014 */
.L_x_7:
[----:B------:R-:W-:Y:S05]  /*05a0*/  BSYNC.RECONVERGENT B1 ;  /* 0x0000000000017941 */ /* 0x000fea0003800200 */
.L_x_6:
        /* <DEDUP_REMOVED lines=11> */
[----:B------:R-:W5:Y:S01]  /*0660*/  LDG.E.64 R14, desc[UR4][R2.64+0x300] ;  /* 0x00030004020e7981 */ /* 0x000f62000c1e1b00 */
[----:B------:R-:W-:Y:S01]  /*0670*/  VIADD R5, R5, 0x80 ;  /* 0x0000008005057836 */ /* 0x000fe20000000000 */
[----:B--2---:R-:W-:-:S08]  /*0680*/  DADD R6, R8, R6 ;  /* 0x0000000008067229 */ /* 0x004fd00000000006 */
[----:B---3--:R-:W-:-:S08]  /*0690*/  DADD R6, R6, R10 ;  /* 0x0000000006067229 */ /* 0x008fd0000000000a */
[----:B----4-:R-:W-:-:S08]  /*06a0*/  DADD R6, R6, R12 ;  /* 0x0000000006067229 */ /* 0x010fd0000000000c */
[----:B-----5:R-:W-:-:S11]  /*06b0*/  DADD R8, R6, R14 ;  /* 0x0000000006087229 */ /* 0x020fd6000000000e */
.L_x_9:
[----:B------:R-:W-:Y:S05]  /*06c0*/  BSYNC.RECONVERGENT B1 ;  /* 0x0000000000017941 */ /* 0x000fea0003800200 */
.L_x_8:
[----:B------:R-:W-:Y:S05]  /*06d0*/  @!P1 BRA `(.L_x_2) ;  /* 0x0000000000389947 */ /* 0x000fea0003800000 */
[----:B------:R-:W0:Y:S01]  /*06e0*/  LDC.64 R2, c[0x0][0x388] ;  /* 0x0000e200ff027b82 */ /* 0x000e220000000a00 */
[----:B------:R-:W-:Y:S02]  /*06f0*/  IMAD.MOV R16, RZ, RZ, -R16 ;  /* 0x000000ffff107224 */ /* 0x000fe400078e0a10 */
[----:B0-----:R-:W-:-:S04]  /*0700*/  IMAD.WIDE.U32 R2, R5, 0x8, R2 ;  /* 0x0000000805027825 */ /* 0x001fc800078e0002 */
[----:B------:R-:W-:Y:S02]  /*0710*/  IMAD.MOV.U32 R4, RZ, RZ, R2 ;  /* 0x000000ffff047224 */ /* 0x000fe400078e0002 */
[----:B------:R-:W-:-:S07]  /*0720*/  IMAD.MOV.U32 R5, RZ, RZ, R3 ;  /* 0x000000ffff057224 */ /* 0x000fce00078e0003 */
.L_x_10:
[----:B------:R-:W-:Y:S02]  /*0730*/  IMAD.MOV.U32 R2, RZ, RZ, R4 ;  /* 0x000000ffff027224 */ /* 0x000fe400078e0004 */
[----:B------:R-:W-:-:S06]  /*0740*/  IMAD.MOV.U32 R3, RZ, RZ, R5 ;  /* 0x000000ffff037224 */ /* 0x000fcc00078e0005 */
[----:B------:R-:W2:Y:S01]  /*0750*/  LDG.E.64 R2, desc[UR4][R2.64] ;  /* 0x0000000402027981 */ /* 0x000ea2000c1e1b00 */
[----:B------:R-:W-:Y:S01]  /*0760*/  VIADD R16, R16, 0x1 ;  /* 0x0000000110107836 */ /* 0x000fe20000000000 */
[----:B------:R-:W-:-:S04]  /*0770*/  IADD3 R4, P1, PT, R4, 0x100, RZ ;  /* 0x0000010004047810 */ /* 0x000fc80007f3e0ff */
[----:B------:R-:W-:Y:S01]  /*0780*/  ISETP.NE.AND P0, PT, R16, RZ, PT ;  /* 0x000000ff1000720c */ /* 0x000fe20003f05270 */
[----:B------:R-:W-:Y:S01]  /*0790*/  IMAD.X R5, RZ, RZ, R5, P1 ;  /* 0x000000ffff057224 */ /* 0x000fe200008e0605 */
[----:B--2---:R-:W-:-:S11]  /*07a0*/  DADD R8, R2, R8 ;  /* 0x0000000002087229 */ /* 0x004fd60000000008 */
[----:B------:R-:W-:Y:S05]  /*07b0*/  @P0 BRA `(.L_x_10) ;  /* 0xfffffffc00dc0947 */ /* 0x000fea000383ffff */
.L_x_2:
[----:B------:R-:W-:Y:S05]  /*07c0*/  BSYNC.RECONVERGENT B0 ;  /* 0x0000000000007941 */ /* 0x000fea0003800200 */
.L_x_1:
[----:B------:R-:W-:Y:S01]  /*07d0*/  SHFL.DOWN PT, R2, R8, 0x1, 0x1f ;  /* 0x08201f0008027f89 */ /* 0x000fe200000e0000 */
[----:B------:R-:W-:Y:S01]  /*07e0*/  BAR.SYNC.DEFER_BLOCKING 0x0 ;  /* 0x0000000000007b1d */ /* 0x000fe20000010000 */
[----:B------:R-:W-:-:S05]  /*07f0*/  ISETP.NE.AND P1, PT, R0, RZ, PT ;  /* 0x000000ff0000720c */ /* 0x000fca0003f25270 */
[----:B------:R-:W0:Y:S02]  /*0800*/  SHFL.DOWN P0, R3, R9, 0x1, 0x1f ;  /* 0x08201f0009037f89 */ /* 0x000e240000000000 */
[----:B0-----:R-:W-:-:S10]  /*0810*/  DADD R2, R2, R8 ;  /* 0x0000000002027229 */ /* 0x001fd40000000008 */
[----:B------:R-:W-:Y:S02]  /*0820*/  FSEL R4, R2, R8, P0 ;  /* 0x0000000802047208 */ /* 0x000fe40000000000 */
[----:B------:R-:W-:-:S03]  /*0830*/  FSEL R5, R3, R9, P0 ;  /* 0x0000000903057208 */ /* 0x000fc60000000000 */
[----:B------:R-:W-:Y:S04]  /*0840*/  SHFL.DOWN PT, R2, R4, 0x2, 0x1f ;  /* 0x08401f0004027f89 */ /* 0x000fe800000e0000 */
        /* <DEDUP_REMOVED lines=14> */
[----:B------:R0:W1:Y:S04]  /*0930*/  SHFL.DOWN PT, R2, R10, 0x10, 0x1f ;  /* 0x0a001f000a027f89 */ /* 0x00006800000e0000 */
[----:B------:R0:W2:Y:S01]  /*0940*/  SHFL.DOWN P0, R3, R11, 0x10, 0x1f ;  /* 0x0a001f000b037f89 */ /* 0x0000a20000000000 */
[----:B------:R-:W-:Y:S05]  /*0950*/  @P1 EXIT ;  /* 0x000000000000194d */ /* 0x000fea0003800000 */
[----:B------:R-:W3:Y:S01]  /*0960*/  LDC.64 R4, c[0x0][0x380] ;  /* 0x0000e000ff047b82 */ /* 0x000ee20000000a00 */
[----:B-12---:R-:W-:-:S10]  /*0970*/  DADD R2, R2, R10 ;  /* 0x0000000002027229 */ /* 0x006fd4000000000a */
[----:B------:R-:W-:Y:S02]  /*0980*/  FSEL R2, R2, R10, P0 ;  /* 0x0000000a02027208 */ /* 0x000fe40000000000 */
[----:B------:R-:W-:-:S05]  /*0990*/  FSEL R3, R3, R11, P0 ;  /* 0x0000000b03037208 */ /* 0x000fca0000000000 */
[----:B---3--:R-:W-:Y:S01]  /*09a0*/  STG.E.64 desc[UR4][R4.64], R2 ;  /* 0x0000000204007986 */ /* 0x008fe2000c101b04 */
[----:B------:R-:W-:Y:S05]  /*09b0*/  EXIT ;  /* 0x000000000000794d */ /* 0x000fea0003800000 */
.L_x_11:
        /* <DEDUP_REMOVED lines=12> */
.L_x_137:


//--------------------- .text.ExpDist_column      --------------------------
	.section	.text.ExpDist_column,"ax",@progbits
	.align	128
        .global         ExpDist_column
        .type           ExpDist_column,@function
        .size           ExpDist_column,(.L_x_134 - ExpDist_column)
        .other          ExpDist_column,@"STO_CUDA_ENTRY STV_DEFAULT"
ExpDist_column:
.text.ExpDist_column:
[----:B------:R-:W-:Y:S01]  /*0000*/  LDC R1, c[0x0][0x37c] ;  /* 0x0000df00ff017b82 */ /* 0x000fe20000000800 */
[----:B------:R-:W0:Y:S01]  /*0010*/  S2R R2, SR_TID.X ;  /* 0x0000000000027919 */ /* 0x000e220000002100 */
[----:B------:R-:W1:Y:S06]  /*0020*/  LDCU UR4, c[0x0][0x390] ;  /* 0x00007200ff0477ac */ /* 0x000e6c0008000800 */
[----:B------:R-:W2:Y:S01]  /*0030*/  LDC.64 R28, c[0x0][0x380] ;  /* 0x0000e000ff1c7b82 */ /* 0x000ea20000000a00 */
[----:B------:R-:W0:Y:S01]  /*0040*/  S2R R3, SR_CTAID.X ;  /* 0x0000000000037919 */ /* 0x000e220000002500 */
[----:B------:R-:W3:Y:S06]  /*0050*/  LDCU.64 UR6, c[0x0][0x358] ;  /* 0x00006b00ff0677ac */ /* 0x000eec0008000a00 */
[----:B------:R-:W4:Y:S08]  /*0060*/  LDC.64 R36, c[0x0][0x398] ;  /* 0x0000e600ff247b82 */ /* 0x000f300000000a00 */
[----:B------:R-:W5:Y:S01]  /*0070*/  S2UR UR10, SR_CgaCtaId ;  /* 0x00000000000a79c3 */ /* 0x000f620000008800 */
[----:B------:R-:W-:Y:S01]  /*0080*/  UMOV UR11, 0x400 ;  /* 0x00000400000b7882 */ /* 0x000fe20000000000 */
[----:B------:R-:W5:Y:S01]  /*0090*/  S2R R9, SR_TID.Y ;  /* 0x0000000000097919 */ /* 0x000f620000002200 */
[----:B------:R-:W1:Y:S01]  /*00a0*/  LDCU UR12, c[0x0][0x394] ;  /* 0x00007280ff0c77ac */ /* 0x000e620008000800 */
[----:B------:R-:W5:Y:S01]  /*00b0*/  S2R R8, SR_CTAID.Y ;  /* 0x0000000000087919 */ /* 0x000f620000002600 */
[----:B------:R-:W2:Y:S01]  /*00c0*/  LDCU UR13, c[0x0][0x390] ;  /* 0x00007200ff0d77ac */ /* 0x000ea20008000800 */
[----:B------:R-:W2:Y:S01]  /*00d0*/  LDCU.64 UR8, c[0x0][0x390] ;  /* 0x00007200ff0877ac */ /* 0x000ea20008000a00 */
[----:B0-----:R-:W-:-:S04]  /*00e0*/  IMAD R4, R3, 0x80, R2 ;  /* 0x0000008003047824 */ /* 0x001fc800078e0202 */
[C---:B------:R-:W-:Y:S01]  /*00f0*/  VIADD R0, R4.reuse, 0x80 ;  /* 0x0000008004007836 */ /* 0x040fe20000000000 */
[C---:B-1----:R-:W-:Y:S01]  /*0100*/  ISETP.GE.AND P0, PT, R4.reuse, UR4, PT ;  /* 0x0000000404007c0c */ /* 0x042fe2000bf06270 */
[C---:B------:R-:W-:Y:S02]  /*0110*/  VIADD R6, R4.reuse, 0xc0 ;  /* 0x000000c004067836 */ /* 0x040fe40000000000 */
[----:B------:R-:W-:Y:S01]  /*0120*/  VIADD R5, R4, 0x40 ;  /* 0x0000004004057836 */ /* 0x000fe20000000000 */
[----:B------:R-:W-:Y:S01]  /*0130*/  ISETP.GE.AND P2, PT, R0, UR4, PT ;  /* 0x0000000400007c0c */ /* 0x000fe2000bf46270 */
[----:B--2---:R-:W-:Y:S01]  /*0140*/  IMAD.WIDE R28, R4, 0x8, R28 ;  /* 0x00000008041c7825 */ /* 0x004fe200078e021c */
[----:B------:R-:W-:Y:S02]  /*0150*/  ISETP.GE.AND P3, PT, R6, UR4, PT ;  /* 0x0000000406007c0c */ /* 0x000fe4000bf66270 */
[----:B------:R-:W-:Y:S01]  /*0160*/  ISETP.GE.AND P1, PT, R5, UR4, PT ;  /* 0x0000000405007c0c */ /* 0x000fe2000bf26270 */
[----:B------:R-:W-:-:S02]  /*0170*/  VIADD R6, R4, 0x20 ;  /* 0x0000002004067836 */ /* 0x000fc40000000000 */
[C---:B------:R-:W-:Y:S02]  /*0180*/  VIADD R7, R4.reuse, 0x60 ;  /* 0x0000006004077836 */ /* 0x040fe40000000000 */
[----:B----4-:R-:W-:Y:S01]  /*0190*/  IMAD.WIDE R36, R4, 0x8, R36 ;  /* 0x0000000804247825 */ /* 0x010fe200078e0224 */
[----:B---3--:R-:W2:Y:S01]  /*01a0*/  @!P0 LDG.E.64 R34, desc[UR6][R28.64] ;  /* 0x000000061c228981 */ /* 0x008ea2000c1e1b00 */
[----:B------:R-:W-:Y:S02]  /*01b0*/  ISETP.GE.AND P4, PT, R6, UR4, PT ;  /* 0x0000000406007c0c */ /* 0x000fe4000bf86270 */
[----:B------:R-:W-:Y:S01]  /*01c0*/  ISETP.GE.AND P5, PT, R7, UR4, PT ;  /* 0x0000000407007c0c */ /* 0x000fe2000bfa6270 */
[----:B------:R-:W3:Y:S04]  /*01d0*/  @!P2 LDG.E.64 R30, desc[UR6][R28.64+0x400] ;  /* 0x000400061c1ea981 */ /* 0x000ee8000c1e1b00 */
[----:B------:R-:W4:Y:S04]  /*01e0*/  @!P3 LDG.E.64 R24, desc[UR6][R28.64+0x600] ;  /* 0x000600061c18b981 */ /* 0x000f28000c1e1b00 */
[----:B------:R-:W4:Y:S04]  /*01f0*/  @!P1 LDG.E.64 R32, desc[UR6][R28.64+0x200] ;  /* 0x000200061c209981 */ /* 0x000f28000c1e1b00 */
[----:B------:R-:W4:Y:S04]  /*0200*/  @!P0 LDG.E.64 R26, desc[UR6][R28.64+0x8] ;  /* 0x000008061c1a8981 */ /* 0x000f28000c1e1b00 */
[----:B------:R-:W4:Y:S04]  /*0210*/  @!P1 LDG.E.64 R10, desc[UR6][R28.64+0x208] ;  /* 0x000208061c0a9981 */ /* 0x000f28000c1e1b00 */
[----:B------:R-:W4:Y:S04]  /*0220*/  @!P2 LDG.E.64 R12, desc[UR6][R28.64+0x408] ;  /* 0x000408061c0ca981 */ /* 0x000f28000c1e1b00 */
[----:B------:R0:W4:Y:S04]  /*0230*/  @!P3 LDG.E.64 R14, desc[UR6][R28.64+0x608] ;  /* 0x000608061c0eb981 */ /* 0x000128000c1e1b00 */
[----:B------:R-:W4:Y:S04]  /*0240*/  @!P0 LDG.E.64 R16, desc[UR6][R36.64] ;  /* 0x0000000624108981 */ /* 0x000f28000c1e1b00 */
[----:B------:R-:W4:Y:S04]  /*0250*/  @!P4 LDG.E.64 R18, desc[UR6][R36.64+0x100] ;  /* 0x000100062412c981 */ /* 0x000f28000c1e1b00 */
[----:B------:R-:W4:Y:S04]  /*0260*/  @!P1 LDG.E.64 R20, desc[UR6][R36.64+0x200] ;  /* 0x0002000624149981 */ /* 0x000f28000c1e1b00 */
[----:B------:R-:W4:Y:S01]  /*0270*/  @!P5 LDG.E.64 R22, desc[UR6][R36.64+0x300] ;  /* 0x000300062416d981 */ /* 0x000f22000c1e1b00 */
[----:B------:R-:W-:-:S04]  /*0280*/  UIADD3 UR4, UPT, UPT, UR11, 0x30, URZ ;  /* 0x000000300b047890 */ /* 0x000fc8000fffe0ff */
[----:B-----5:R-:W-:-:S06]  /*0290*/  ULEA UR4, UR10, UR4, 0x18 ;  /* 0x000000040a047291 */ /* 0x020fcc000f8ec0ff */
[----:B0-----:R-:W-:Y:S01]  /*02a0*/  LEA R28, R2, UR4, 0x3 ;  /* 0x00000004021c7c11 */ /* 0x001fe2000f8e18ff */
[----:B------:R-:W-:-:S04]  /*02b0*/  UIADD3 UR4, UPT, UPT, UR11, 0x8b0, URZ ;  /* 0x000008b00b047890 */ /* 0x000fc8000fffe0ff */
[----:B------:R-:W-:-:S06]  /*02c0*/  ULEA UR4, UR10, UR4, 0x18 ;  /* 0x000000040a047291 */ /* 0x000fcc000f8ec0ff */
[----:B------:R-:W-:-:S05]  /*02d0*/  LEA R29, R2, UR4, 0x3 ;  /* 0x00000004021d7c11 */ /* 0x000fca000f8e18ff */
[----:B------:R-:W0:Y:S01]  /*02e0*/  LDCU UR4, c[0x0][0x394] ;  /* 0x00007280ff0477ac */ /* 0x000e220008000800 */
[----:B--2---:R-:W-:Y:S04]  /*02f0*/  @!P0 STS.64 [R28], R34 ;  /* 0x000000221c008388 */ /* 0x004fe80000000a00 */
[----:B---3--:R1:W-:Y:S04]  /*0300*/  @!P2 STS.64 [R28+0x400], R30 ;  /* 0x0004001e1c00a388 */ /* 0x0083e80000000a00 */
[----:B----4-:R-:W-:Y:S04]  /*0310*/  @!P3 STS.64 [R28+0x600], R24 ;  /* 0x000600181c00b388 */ /* 0x010fe80000000a00 */
[----:B------:R-:W-:Y:S01]  /*0320*/  @!P1 STS.64 [R28+0x200], R32 ;  /* 0x000200201c009388 */ /* 0x000fe20000000a00 */
[----:B-1----:R-:W-:-:S03]  /*0330*/  IMAD R30, R8, 0x8, R9 ;  /* 0x00000008081e7824 */ /* 0x002fc600078e0209 */
[----:B------:R-:W-:Y:S04]  /*0340*/  @!P0 STS.64 [R28+0x400], R26 ;  /* 0x0004001a1c008388 */ /* 0x000fe80000000a00 */
[----:B------:R1:W-:Y:S04]  /*0350*/  @!P1 STS.64 [R28+0x600], R10 ;  /* 0x0006000a1c009388 */ /* 0x0003e80000000a00 */
[----:B------:R2:W-:Y:S04]  /*0360*/  @!P2 STS.64 [R28+0x800], R12 ;  /* 0x0008000c1c00a388 */ /* 0x0005e80000000a00 */
[----:B------:R2:W-:Y:S04]  /*0370*/  @!P3 STS.64 [R28+0xa00], R14 ;  /* 0x000a000e1c00b388 */ /* 0x0005e80000000a00 */
[----:B------:R2:W-:Y:S01]  /*0380*/  @!P0 STS.64 [R29], R16 ;  /* 0x000000101d008388 */ /* 0x0005e20000000a00 */
[----:B0-----:R-:W-:-:S03]  /*0390*/  ISETP.GE.AND P0, PT, R30, UR4, PT ;  /* 0x000000041e007c0c */ /* 0x001fc6000bf06270 */
[----:B------:R2:W-:Y:S04]  /*03a0*/  @!P4 STS.64 [R29+0x100], R18 ;  /* 0x000100121d00c388 */ /* 0x0005e80000000a00 */
[----:B------:R2:W-:Y:S04]  /*03b0*/  @!P1 STS.64 [R29+0x200], R20 ;  /* 0x000200141d009388 */ /* 0x0005e80000000a00 */
[----:B------:R2:W-:Y:S01]  /*03c0*/  @!P5 STS.64 [R29+0x300], R22 ;  /* 0x000300161d00d388 */ /* 0x0005e20000000a00 */
[----:B-1----:R-:W-:Y:S01]  /*03d0*/  CS2R R10, SRZ ;  /* 0x00000000000a7805 */ /* 0x002fe2000001ff00 */
[----:B------:R-:W-:Y:S06]  /*03e0*/  BAR.SYNC.DEFER_BLOCKING 0x0 ;  /* 0x0000000000007b1d */ /* 0x000fec0000010000 */
[----:B------:R-:W-:Y:S05]  /*03f0*/  @P0 BRA `(.L_x_12) ;  /* 0x0000003000940947 */ /* 0x000fea0003800000 */
[----:B------:R-:W0:Y:S01]  /*0400*/  LDC R31, c[0x0][0x374] ;  /* 0x0000dd00ff1f7b82 */ /* 0x000e220000000800 */
[----:B------:R-:W-:Y:S01]  /*0410*/  UIADD3 UR4, UPT, UPT, UR11, 0x830, URZ ;  /* 0x000008300b047890 */ /* 0x000fe2000fffe0ff */
[----:B------:R-:W-:Y:S01]  /*0420*/  CS2R R10, SRZ ;  /* 0x00000000000a7805 */ /* 0x000fe2000001ff00 */
[----:B------:R-:W-:Y:S02]  /*0430*/  UIADD3 UR5, UPT, UPT, UR11, 0xcb0, URZ ;  /* 0x00000cb00b057890 */ /* 0x000fe4000fffe0ff */
[----:B------:R-:W-:Y:S02]  /*0440*/  ULEA UR4, UR10, UR4, 0x18 ;  /* 0x000000040a047291 */ /* 0x000fe4000f8ec0ff */
[----:B------:R-:W-:-:S04]  /*0450*/  ULEA UR5, UR10, UR5, 0x18 ;  /* 0x000000050a057291 */ /* 0x000fc8000f8ec0ff */
[C---:B------:R-:W-:Y:S02]  /*0460*/  LEA R32, R9.reuse, UR4, 0x3 ;  /* 0x0000000409207c11 */ /* 0x040fe4000f8e18ff */
[----:B------:R-:W-:-:S07]  /*0470*/  LEA R33, R9, UR5, 0x3 ;  /* 0x0000000509217c11 */ /* 0x000fce000f8e18ff */
.L_x_61:
[----:B-12---:R-:W1:Y:S01]  /*0480*/  LDC.64 R12, c[0x0][0x388] ;  /* 0x0000e200ff0c7b82 */ /* 0x006e620000000a00 */
[C---:B------:R-:W-:Y:S01]  /*0490*/  VIADD R0, R30.reuse, 0x8 ;  /* 0x000000081e007836 */ /* 0x040fe20000000000 */
[C---:B------:R-:W-:Y:S01]  /*04a0*/  ISETP.GE.AND P0, PT, R30.reuse, UR12, PT ;  /* 0x0000000c1e007c0c */ /* 0x040fe2000bf06270 */
[----:B------:R-:W-:-:S03]  /*04b0*/  VIADD R34, R30, 0x4 ;  /* 0x000000041e227836 */ /* 0x000fc60000000000 */
[----:B------:R-:W-:Y:S02]  /*04c0*/  ISETP.GE.AND P1, PT, R0, UR12, PT ;  /* 0x0000000c00007c0c */ /* 0x000fe4000bf26270 */
[----:B------:R-:W2:Y:S01]  /*04d0*/  LDC.64 R14, c[0x0][0x3a0] ;  /* 0x0000e800ff0e7b82 */ /* 0x000ea20000000a00 */
[----:B------:R-:W-:Y:S01]  /*04e0*/  ISETP.GE.AND P2, PT, R34, UR12, PT ;  /* 0x0000000c22007c0c */ /* 0x000fe2000bf46270 */
[----:B-1----:R-:W-:-:S09]  /*04f0*/  IMAD.WIDE.U32 R12, R30, 0x8, R12 ;  /* 0x000000081e0c7825 */ /* 0x002fd200078e000c */
[----:B------:R-:W3:Y:S01]  /*0500*/  @!P1 LDG.E.64 R22, desc[UR6][R12.64+0x40] ;  /* 0x000040060c169981 */ /* 0x000ee2000c1e1b00 */
[----:B--2---:R-:W-:-:S03]  /*0510*/  IMAD.WIDE.U32 R14, R30, 0x8, R14 ;  /* 0x000000081e0e7825 */ /* 0x004fc600078e000e */
[----:B------:R-:W2:Y:S04]  /*0520*/  @!P0 LDG.E.64 R24, desc[UR6][R12.64] ;  /* 0x000000060c188981 */ /* 0x000ea8000c1e1b00 */
[----:B------:R-:W4:Y:S04]  /*0530*/  @!P0 LDG.E.64 R20, desc[UR6][R12.64+0x8] ;  /* 0x000008060c148981 */ /* 0x000f28000c1e1b00 */
[----:B------:R1:W5:Y:S04]  /*0540*/  @!P1 LDG.E.64 R18, desc[UR6][R12.64+0x48] ;  /* 0x000048060c129981 */ /* 0x000368000c1e1b00 */
[----:B------:R-:W5:Y:S04]  /*0550*/  @!P0 LDG.E.64 R16, desc[UR6][R14.64] ;  /* 0x000000060e108981 */ /* 0x000f68000c1e1b00 */
[----:B------:R-:W5:Y:S01]  /*0560*/  @!P2 LDG.E.64 R26, desc[UR6][R14.64+0x20] ;  /* 0x000020060e1aa981 */ /* 0x000f62000c1e1b00 */
[----:B------:R-:W-:Y:S05]  /*0570*/  WARPSYNC.ALL ;  /* 0x0000000000007948 */ /* 0x000fea0003800000 */
[----:B------:R-:W-:Y:S01]  /*0580*/  BSSY.RECONVERGENT B1, `(.L_x_13) ;  /* 0x0000067000017945 */ /* 0x000fe20003800200 */
[----:B-1----:R-:W-:Y:S01]  /*0590*/  CS2R R12, SRZ ;  /* 0x00000000000c7805 */ /* 0x002fe2000001ff00 */
[----:B---3--:R1:W-:Y:S04]  /*05a0*/  @!P1 STS.64 [R32+0x40], R22 ;  /* 0x0000401620009388 */ /* 0x0083e80000000a00 */
[----:B--2---:R1:W-:Y:S04]  /*05b0*/  @!P0 STS.64 [R32], R24 ;  /* 0x0000001820008388 */ /* 0x0043e80000000a00 */
[----:B----4-:R1:W-:Y:S04]  /*05c0*/  @!P0 STS.64 [R32+0x40], R20 ;  /* 0x0000401420008388 */ /* 0x0103e80000000a00 */
[----:B-----5:R1:W-:Y:S04]  /*05d0*/  @!P1 STS.64 [R32+0x80], R18 ;  /* 0x0000801220009388 */ /* 0x0203e80000000a00 */
[----:B------:R1:W-:Y:S01]  /*05e0*/  @!P0 STS.64 [R33], R16 ;  /* 0x0000001021008388 */ /* 0x0003e20000000a00 */
[----:B------:R-:W-:-:S03]  /*05f0*/  ISETP.GE.OR P0, PT, R4, UR13, P0 ;  /* 0x0000000d04007c0c */ /* 0x000fc60008706670 */
[----:B------:R1:W-:Y:S01]  /*0600*/  @!P2 STS.64 [R33+0x20], R26 ;  /* 0x0000201a2100a388 */ /* 0x0003e20000000a00 */
[----:B------:R-:W-:Y:S09]  /*0610*/  BAR.SYNC.DEFER_BLOCKING 0x0 ;  /* 0x0000000000007b1d */ /* 0x000ff20000010000 */
[----:B------:R-:W-:Y:S05]  /*0620*/  @P0 BRA `(.L_x_14) ;  /* 0x0000000400700947 */ /* 0x000fea0003800000 */
[----:B------:R-:W-:Y:S01]  /*0630*/  LDS.64 R12, [R29] ;  /* 0x000000001d0c7984 */ /* 0x000fe20000000a00 */
[----:B------:R-:W-:Y:S01]  /*0640*/  IMAD.MOV.U32 R14, RZ, RZ, 0x1 ;  /* 0x00000001ff0e7424 */ /* 0x000fe200078e00ff */
[----:B------:R-:W-:Y:S02]  /*0650*/  BSSY.RECONVERGENT B2, `(.L_x_15) ;  /* 0x000001d000027945 */ /* 0x000fe40003800200 */
[----:B-1----:R-:W1:Y:S04]  /*0660*/  LDS.64 R18, [R33] ;  /* 0x0000000021127984 */ /* 0x002e680000000a00 */
[----:B------:R-:W-:Y:S04]  /*0670*/  LDS.64 R20, [R28+0x400] ;  /* 0x000400001c147984 */ /* 0x000fe80000000a00 */
[----:B------:R-:W2:Y:S04]  /*0680*/  LDS.64 R16, [R32+0x40] ;  /* 0x0000400020107984 */ /* 0x000ea80000000a00 */
[----:B------:R-:W-:Y:S04]  /*0690*/  LDS.64 R24, [R28] ;  /* 0x000000001c187984 */ /* 0x000fe80000000a00 */
[----:B------:R-:W3:Y:S01]  /*06a0*/  LDS.64 R22, [R32] ;  /* 0x0000000020167984 */ /* 0x000ee20000000a00 */
[----:B-1----:R-:W-:-:S06]  /*06b0*/  DADD R18, R12, R18 ;  /* 0x000000000c127229 */ /* 0x002fcc0000000012 */
[----:B------:R-:W1:Y:S01]  /*06c0*/  MUFU.RCP64H R15, R19 ;  /* 0x00000013000f7308 */ /* 0x000e620000001800 */
[----:B--2---:R-:W-:Y:S02]  /*06d0*/  DADD R16, R20, -R16 ;  /* 0x0000000014107229 */ /* 0x004fe40000000810 */
[----:B---3--:R-:W-:Y:S02]  /*06e0*/  DADD R22, R24, -R22 ;  /* 0x0000000018167229 */ /* 0x008fe40000000816 */
[----:B-1----:R-:W-:-:S08]  /*06f0*/  DFMA R12, -R18, R14, 1 ;  /* 0x3ff00000120c742b */ /* 0x002fd0000000010e */
[----:B------:R-:W-:-:S08]  /*0700*/  DFMA R12, R12, R12, R12 ;  /* 0x0000000c0c0c722b */ /* 0x000fd0000000000c */
[----:B------:R-:W-:Y:S02]  /*0710*/  DFMA R12, R14, R12, R14 ;  /* 0x0000000c0e0c722b */ /* 0x000fe4000000000e */
[----:B------:R-:W-:-:S06]  /*0720*/  DMUL R14, R16, R16 ;  /* 0x00000010100e7228 */ /* 0x000fcc0000000000 */
[----:B------:R-:W-:Y:S02]  /*0730*/  DFMA R20, -R18, R12, 1 ;  /* 0x3ff000001214742b */ /* 0x000fe4000000010c */
[----:B------:R-:W-:-:S06]  /*0740*/  DFMA R14, R22, R22, R14 ;  /* 0x00000016160e722b */ /* 0x000fcc000000000e */
[----:B------:R-:W-:-:S08]  /*0750*/  DFMA R20, R12, R20, R12 ;  /* 0x000000140c14722b */ /* 0x000fd0000000000c */
[----:B------:R-:W-:-:S08]  /*0760*/  DMUL R16, R14, -R20 ;  /* 0x800000140e107228 */ /* 0x000fd00000000000 */
[--C-:B------:R-:W-:Y:S02]  /*0770*/  DFMA R12, -R18, R16, -R14.reuse ;  /* 0x00000010120c722b */ /* 0x100fe4000000090e */
[----:B------:R-:W-:-:S06]  /*0780*/  DADD R14, -RZ, -R14 ;  /* 0x00000000ff0e7229 */ /* 0x000fcc000000090e */
[----:B------:R-:W-:-:S04]  /*0790*/  DFMA R12, R20, R12, R16 ;  /* 0x0000000c140c722b */ /* 0x000fc80000000010 */
[----:B------:R-:W-:-:S06]  /*07a0*/  FSETP.GEU.AND P1, PT, |R15|, 6.5827683646048100446e-37, PT ;  /* 0x036000000f00780b */ /* 0x000fcc0003f2e200 */
[----:B------:R-:W-:-:S05]  /*07b0*/  FFMA R0, RZ, R19, R13 ;  /* 0x00000013ff007223 */ /* 0x000fca000000000d */
[----:B------:R-:W-:-:S13]  /*07c0*/  FSETP.GT.AND P0, PT, |R0|, 1.469367938527859385e-39, PT ;  /* 0x001000000000780b */ /* 0x000fda0003f04200 */
[----:B------:R-:W-:Y:S05]  /*07d0*/  @P0 BRA P1, `(.L_x_16) ;  /* 0x0000000000100947 */ /* 0x000fea0000800000 */
[----:B------:R-:W-:-:S07]  /*07e0*/  MOV R0, 0x800 ;  /* 0x0000080000007802 */ /* 0x000fce0000000f00 */
[----:B0-----:R-:W-:Y:S05]  /*07f0*/  CALL.REL.NOINC `($__internal_0_$__cuda_sm20_div_rn_f64_full) ;  /* 0x00000034007c7944 */ /* 0x001fea0003c00000 */
[----:B------:R-:W-:Y:S02]  /*0800*/  IMAD.MOV.U32 R12, RZ, RZ, R20 ;  /* 0x000000ffff0c7224 */ /* 0x000fe400078e0014 */
[----:B------:R-:W-:-:S07]  /*0810*/  IMAD.MOV.U32 R13, RZ, RZ, R21 ;  /* 0x000000ffff0d7224 */ /* 0x000fce00078e0015 */
.L_x_16:
[----:B------:R-:W-:Y:S05]  /*0820*/  BSYNC.RECONVERGENT B2 ;  /* 0x0000000000027941 */ /* 0x000fea0003800200 */
.L_x_15:
[----:B------:R-:W-:Y:S01]  /*0830*/  IMAD.MOV.U32 R16, RZ, RZ, 0x652b82fe ;  /* 0x652b82feff107424 */ /* 0x000fe200078e00ff */
[----:B------:R-:W-:Y:S01]  /*0840*/  UMOV UR4, 0xfefa39ef ;  /* 0xfefa39ef00047882 */ /* 0x000fe20000000000 */
[----:B------:R-:W-:Y:S01]  /*0850*/  IMAD.MOV.U32 R17, RZ, RZ, 0x3ff71547 ;  /* 0x3ff71547ff117424 */ /* 0x000fe200078e00ff */
[----:B------:R-:W-:Y:S01]  /*0860*/  UMOV UR5, 0x3fe62e42 ;  /* 0x3fe62e4200057882 */ /* 0x000fe20000000000 */
[----:B------:R-:W-:Y:S01]  /*0870*/  FSETP.GEU.AND P0, PT, |R13|, 4.1917929649353027344, PT ;  /* 0x4086232b0d00780b */ /* 0x000fe20003f0e200 */
[----:B------:R-:W-:Y:S03]  /*0880*/  BSSY.RECONVERGENT B0, `(.L_x_17) ;  /* 0x0000035000007945 */ /* 0x000fe60003800200 */
[----:B------:R-:W-:-:S08]  /*0890*/  DFMA R16, R12, R16, 6.75539944105574400000e+15 ;  /* 0x433800000c10742b */ /* 0x000fd00000000010 */
[----:B------:R-:W-:-:S08]  /*08a0*/  DADD R14, R16, -6.75539944105574400000e+15 ;  /* 0xc3380000100e7429 */ /* 0x000fd00000000000 */
[----:B------:R-:W-:Y:S01]  /*08b0*/  DFMA R18, R14, -UR4, R12 ;  /* 0x800000040e127c2b */ /* 0x000fe2000800000c */
[----:B------:R-:W-:Y:S01]  /*08c0*/  UMOV UR4, 0x3b39803f ;  /* 0x3b39803f00047882 */ /* 0x000fe20000000000 */
[----:B------:R-:W-:-:S06]  /*08d0*/  UMOV UR5, 0x3c7abc9e ;  /* 0x3c7abc9e00057882 */ /* 0x000fcc0000000000 */
[----:B------:R-:W-:Y:S01]  /*08e0*/  DFMA R18, R14, -UR4, R18 ;  /* 0x800000040e127c2b */ /* 0x000fe20008000012 */
[----:B------:R-:W-:Y:S01]  /*08f0*/  UMOV UR4, 0x69ce2bdf ;  /* 0x69ce2bdf00047882 */ /* 0x000fe20000000000 */
[----:B------:R-:W-:Y:S01]  /*0900*/  IMAD.MOV.U32 R14, RZ, RZ, -0x35dec16 ;  /* 0xfca213eaff0e7424 */ /* 0x000fe200078e00ff */
[----:B------:R-:W-:Y:S01]  /*0910*/  UMOV UR5, 0x3e5ade15 ;  /* 0x3e5ade1500057882 */ /* 0x000fe20000000000 */
[----:B------:R-:W-:-:S06]  /*0920*/  IMAD.MOV.U32 R15, RZ, RZ, 0x3e928af3 ;  /* 0x3e928af3ff0f7424 */ /* 0x000fcc00078e00ff */
[----:B------:R-:W-:Y:S01]  /*0930*/  DFMA R14, R18, UR4, R14 ;  /* 0x00000004120e7c2b */ /* 0x000fe2000800000e */
[----:B------:R-:W-:Y:S01]  /*0940*/  UMOV UR4, 0x62401315 ;  /* 0x6240131500047882 */ /* 0x000fe20000000000 */
[----:B------:R-:W-:-:S06]  /*0950*/  UMOV UR5, 0x3ec71dee ;  /* 0x3ec71dee00057882 */ /* 0x000fcc0000000000 */
[----:B------:R-:W-:Y:S01]  /*0960*/  DFMA R14, R18, R14, UR4 ;  /* 0x00000004120e7e2b */ /* 0x000fe2000800000e */
        /* <DEDUP_REMOVED lines=20> */
[----:B------:R-:W-:-:S08]  /*0ab0*/  DFMA R14, R18, R14, UR4 ;  /* 0x00000004120e7e2b */ /* 0x000fd0000800000e */
[----:B------:R-:W-:-:S08]  /*0ac0*/  DFMA R14, R18, R14, 1 ;  /* 0x3ff00000120e742b */ /* 0x000fd0000000000e */
[----:B------:R-:W-:-:S10]  /*0ad0*/  DFMA R14, R18, R14, 1 ;  /* 0x3ff00000120e742b */ /* 0x000fd4000000000e */
[----:B------:R-:W-:Y:S02]  /*0ae0*/  IMAD R19, R16, 0x100000, R15 ;  /* 0x0010000010137824 */ /* 0x000fe400078e020f */
[----:B------:R-:W-:Y:S01]  /*0af0*/  IMAD.MOV.U32 R18, RZ, RZ, R14 ;  /* 0x000000ffff127224 */ /* 0x000fe200078e000e */
[----:B------:R-:W-:Y:S06]  /*0b00*/  @!P0 BRA `(.L_x_18) ;  /* 0x0000000000308947 */ /* 0x000fec0003800000 */
[----:B------:R-:W-:Y:S01]  /*0b10*/  FSETP.GEU.AND P1, PT, |R13|, 4.2275390625, PT ;  /* 0x408748000d00780b */ /* 0x000fe20003f2e200 */
[C---:B------:R-:W-:Y:S02]  /*0b20*/  DADD R18, R12.reuse, +INF ;  /* 0x7ff000000c127429 */ /* 0x040fe40000000000 */
[----:B------:R-:W-:-:S08]  /*0b30*/  DSETP.GEU.AND P0, PT, R12, RZ, PT ;  /* 0x000000ff0c00722a */ /* 0x000fd00003f0e000 */
[----:B------:R-:W-:Y:S02]  /*0b40*/  FSEL R18, R18, RZ, P0 ;  /* 0x000000ff12127208 */ /* 0x000fe40000000000 */
[----:B------:R-:W-:Y:S02]  /*0b50*/  @!P1 LEA.HI R0, R16, R16, RZ, 0x1 ;  /* 0x0000001010009211 */ /* 0x000fe400078f08ff */
[----:B------:R-:W-:Y:S02]  /*0b60*/  FSEL R19, R19, RZ, P0 ;  /* 0x000000ff13137208 */ /* 0x000fe40000000000 */
[----:B------:R-:W-:-:S05]  /*0b70*/  @!P1 SHF.R.S32.HI R13, RZ, 0x1, R0 ;  /* 0x00000001ff0d9819 */ /* 0x000fca0000011400 */
[----:B------:R-:W-:Y:S02]  /*0b80*/  @!P1 IMAD.IADD R12, R16, 0x1, -R13 ;  /* 0x00000001100c9824 */ /* 0x000fe400078e0a0d */
[----:B------:R-:W-:-:S03]  /*0b90*/  @!P1 IMAD R15, R13, 0x100000, R15 ;  /* 0x001000000d0f9824 */ /* 0x000fc600078e020f */
[----:B------:R-:W-:Y:S01]  /*0ba0*/  @!P1 LEA R13, R12, 0x3ff00000, 0x14 ;  /* 0x3ff000000c0d9811 */ /* 0x000fe200078ea0ff */
[----:B------:R-:W-:-:S06]  /*0bb0*/  @!P1 IMAD.MOV.U32 R12, RZ, RZ, RZ ;  /* 0x000000ffff0c9224 */ /* 0x000fcc00078e00ff */
[----:B------:R-:W-:-:S11]  /*0bc0*/  @!P1 DMUL R18, R14, R12 ;  /* 0x0000000c0e129228 */ /* 0x000fd60000000000 */
.L_x_18:
[----:B------:R-:W-:Y:S05]  /*0bd0*/  BSYNC.RECONVERGENT B0 ;  /* 0x0000000000007941 */ /* 0x000fea0003800200 */
.L_x_17:
[----:B------:R-:W-:-:S11]  /*0be0*/  DADD R12, RZ, R18 ;  /* 0x00000000ff0c7229 */ /* 0x000fd60000000012 */
.L_x_14:
[----:B------:R-:W-:Y:S05]  /*0bf0*/  BSYNC.RECONVERGENT B1 ;  /* 0x0000000000017941 */ /* 0x000fea0003800200 */
.L_x_13:
[----:B------:R-:W-:Y:S01]  /*0c00*/  ISETP.GE.AND P0, PT, R34, UR9, PT ;  /* 0x0000000922007c0c */ /* 0x000fe2000bf06270 */
[----:B------:R-:W-:Y:S03]  /*0c10*/  BSSY.RECONVERGENT B1, `(.L_x_19) ;  /* 0x000005e000017945 */ /* 0x000fe60003800200 */
[----:B------:R-:W-:-:S13]  /*0c20*/  ISETP.GE.OR P0, PT, R4, UR8, P0 ;  /* 0x0000000804007c0c */ /* 0x000fda0008706670 */
[----:B------:R-:W-:Y:S05]  /*0c30*/  @P0 BRA `(.L_x_20) ;  /* 0x00000004006c0947 */ /* 0x000fea0003800000 */
[----:B------:R-:W-:Y:S01]  /*0c40*/  LDS.64 R14, [R29] ;  /* 0x000000001d0e7984 */ /* 0x000fe20000000a00 */
[----:B-1----:R-:W-:Y:S01]  /*0c50*/  IMAD.MOV.U32 R16, RZ, RZ, 0x1 ;  /* 0x00000001ff107424 */ /* 0x002fe200078e00ff */
[----:B------:R-:W-:Y:S02]  /*0c60*/  BSSY.RECONVERGENT B2, `(.L_x_21) ;  /* 0x000001b000027945 */ /* 0x000fe40003800200 */
[----:B------:R-:W1:Y:S04]  /*0c70*/  LDS.64 R18, [R33+0x20] ;  /* 0x0000200021127984 */ /* 0x000e680000000a00 */
[----:B------:R-:W-:Y:S04]  /*0c80*/  LDS.64 R22, [R28+0x400] ;  /* 0x000400001c167984 */ /* 0x000fe80000000a00 */
[----:B------:R-:W2:Y:S04]  /*0c90*/  LDS.64 R20, [R32+0x60] ;  /* 0x0000600020147984 */ /* 0x000ea80000000a00 */
[----:B------:R-:W-:Y:S04]  /*0ca0*/  LDS.64 R26, [R28] ;  /* 0x000000001c1a7984 */ /* 0x000fe80000000a00 */
[----:B------:R-:W3:Y:S01]  /*0cb0*/  LDS.64 R24, [R32+0x20] ;  /* 0x0000200020187984 */ /* 0x000ee20000000a00 */
        /* <DEDUP_REMOVED lines=12> */
[----:B------:R-:W-:-:S08]  /*0d80*/  DFMA R14, -R18, R20, -R16 ;  /* 0x00000014120e722b */ /* 0x000fd00000000910 */
[----:B------:R-:W-:Y:S02]  /*0d90*/  DFMA R20, R22, R14, R20 ;  /* 0x0000000e1614722b */ /* 0x000fe40000000014 */
[----:B------:R-:W-:-:S08]  /*0da0*/  DADD R14, -RZ, -R16 ;  /* 0x00000000ff0e7229 */ /* 0x000fd00000000910 */
[----:B------:R-:W-:Y:S02]  /*0db0*/  FFMA R0, RZ, R19, R21 ;  /* 0x00000013ff007223 */ /* 0x000fe40000000015 */
[----:B------:R-:W-:-:S03]  /*0dc0*/  FSETP.GEU.AND P1, PT, |R15|, 6.5827683646048100446e-37, PT ;  /* 0x036000000f00780b */ /* 0x000fc60003f2e200 */
[----:B------:R-:W-:-:S13]  /*0dd0*/  FSETP.GT.AND P0, PT, |R0|, 1.469367938527859385e-39, PT ;  /* 0x001000000000780b */ /* 0x000fda0003f04200 */
[----:B------:R-:W-:Y:S05]  /*0de0*/  @P0 BRA P1, `(.L_x_22) ;  /* 0x0000000000080947 */ /* 0x000fea0000800000 */
[----:B------:R-:W-:-:S07]  /*0df0*/  MOV R0, 0xe10 ;  /* 0x00000e1000007802 */ /* 0x000fce0000000f00 */
[----:B0-----:R-:W-:Y:S05]  /*0e00*/  CALL.REL.NOINC `($__internal_0_$__cuda_sm20_div_rn_f64_full) ;  /* 0x0000002c00f87944 */ /* 0x001fea0003c00000 */
.L_x_22:
[----:B------:R-:W-:Y:S05]  /*0e10*/  BSYNC.RECONVERGENT B2 ;  /* 0x0000000000027941 */ /* 0x000fea0003800200 */
.L_x_21:
        /* <DEDUP_REMOVED lines=56> */
[----:B------:R-:W-:Y:S02]  /*11a0*/  @!P1 IMAD.MOV.U32 R16, RZ, RZ, R14 ;  /* 0x000000ffff109224 */ /* 0x000fe400078e000e */
[----:B------:R-:W-:-:S06]  /*11b0*/  @!P1 IMAD.MOV.U32 R14, RZ, RZ, RZ ;  /* 0x000000ffff0e9224 */ /* 0x000fcc00078e00ff */
[----:B------:R-:W-:-:S11]  /*11c0*/  @!P1 DMUL R18, R16, R14 ;  /* 0x0000000e10129228 */ /* 0x000fd60000000000 */
.L_x_24:
[----:B------:R-:W-:Y:S05]  /*11d0*/  BSYNC.RECONVERGENT B0 ;  /* 0x0000000000007941 */ /* 0x000fea0003800200 */
.L_x_23:
[----:B------:R-:W-:-:S11]  /*11e0*/  DADD R12, R12, R18 ;  /* 0x000000000c0c7229 */ /* 0x000fd60000000012 */
.L_x_20:
[----:B------:R-:W-:Y:S05]  /*11f0*/  BSYNC.RECONVERGENT B1 ;  /* 0x0000000000017941 */ /* 0x000fea0003800200 */
.L_x_19:
[----:B------:R-:W-:Y:S01]  /*1200*/  ISETP.GE.AND P0, PT, R30, UR9, PT ;  /* 0x000000091e007c0c */ /* 0x000fe2000bf06270 */
[----:B------:R-:W-:Y:S03]  /*1210*/  BSSY.RECONVERGENT B1, `(.L_x_25) ;  /* 0x000005e000017945 */ /* 0x000fe60003800200 */
[----:B------:R-:W-:-:S13]  /*1220*/  ISETP.GE.OR P0, PT, R6, UR8, P0 ;  /* 0x0000000806007c0c */ /* 0x000fda0008706670 */
[----:B------:R-:W-:Y:S05]  /*1230*/  @P0 BRA `(.L_x_26) ;  /* 0x00000004006c0947 */ /* 0x000fea0003800000 */
[----:B------:R-:W-:Y:S01]  /*1240*/  LDS.64 R14, [R29+0x100] ;  /* 0x000100001d0e7984 */ /* 0x000fe20000000a00 */
[----:B-1----:R-:W-:Y:S01]  /*1250*/  IMAD.MOV.U32 R16, RZ, RZ, 0x1 ;  /* 0x00000001ff107424 */ /* 0x002fe200078e00ff */
[----:B------:R-:W-:Y:S02]  /*1260*/  BSSY.RECONVERGENT B2, `(.L_x_27) ;  /* 0x000001b000027945 */ /* 0x000fe40003800200 */
[----:B------:R-:W1:Y:S04]  /*1270*/  LDS.64 R18, [R33] ;  /* 0x0000000021127984 */ /* 0x000e680000000a00 */
[----:B------:R-:W-:Y:S04]  /*1280*/  LDS.64 R22, [R28+0x500] ;  /* 0x000500001c167984 */ /* 0x000fe80000000a00 */
[----:B------:R-:W2:Y:S04]  /*1290*/  LDS.64 R20, [R32+0x40] ;  /* 0x0000400020147984 */ /* 0x000ea80000000a00 */
[----:B------:R-:W-:Y:S04]  /*12a0*/  LDS.64 R26, [R28+0x100] ;  /* 0x000100001c1a7984 */ /* 0x000fe80000000a00 */
        /* <DEDUP_REMOVED lines=22> */
.L_x_28:
[----:B------:R-:W-:Y:S05]  /*1410*/  BSYNC.RECONVERGENT B2 ;  /* 0x0000000000027941 */ /* 0x000fea0003800200 */
.L_x_27:
        /* <DEDUP_REMOVED lines=59> */
.L_x_30:
[----:B------:R-:W-:Y:S05]  /*17d0*/  BSYNC.RECONVERGENT B0 ;  /* 0x0000000000007941 */ /* 0x000fea0003800200 */
.L_x_29:
[----:B------:R-:W-:-:S11]  /*17e0*/  DADD R12, R12, R18 ;  /* 0x000000000c0c7229 */ /* 0x000fd60000000012 */
.L_x_26:
[----:B------:R-:W-:Y:S05]  /*17f0*/  BSYNC.RECONVERGENT B1 ;  /* 0x0000000000017941 */ /* 0x000fea0003800200 */
.L_x_25:
[----:B------:R-:W-:Y:S01]  /*1800*/  ISETP.GE.AND P0, PT, R34, UR9, PT ;  /* 0x0000000922007c0c */ /* 0x000fe2000bf06270 */
[----:B------:R-:W-:Y:S03]  /*1810*/  BSSY.RECONVERGENT B1, `(.L_x_31) ;  /* 0x000005e000017945 */ /* 0x000fe60003800200 */
[----:B------:R-:W-:-:S13]  /*1820*/  ISETP.GE.OR P0, PT, R6, UR8, P0 ;  /* 0x0000000806007c0c */ /* 0x000fda0008706670 */
[----:B------:R-:W-:Y:S05]  /*1830*/  @P0 BRA `(.L_x_32) ;  /* 0x00000004006c0947 */ /* 0x000fea0003800000 */
[----:B------:R-:W-:Y:S01]  /*1840*/  LDS.64 R14, [R29+0x100] ;  /* 0x000100001d0e7984 */ /* 0x000fe20000000a00 */
[----:B-1----:R-:W-:Y:S01]  /*1850*/  IMAD.MOV.U32 R16, RZ, RZ, 0x1 ;  /* 0x00000001ff107424 */ /* 0x002fe200078e00ff */
[----:B------:R-:W-:Y:S02]  /*1860*/  BSSY.RECONVERGENT B2, `(.L_x_33) ;  /* 0x000001b000027945 */ /* 0x000fe40003800200 */
[----:B------:R-:W1:Y:S04]  /*1870*/  LDS.64 R18, [R33+0x20] ;  /* 0x0000200021127984 */ /* 0x000e680000000a00 */
[----:B------:R-:W-:Y:S04]  /*1880*/  LDS.64 R22, [R28+0x500] ;  /* 0x000500001c167984 */ /* 0x000fe80000000a00 */
[----:B------:R-:W2:Y:S04]  /*1890*/  LDS.64 R20, [R32+0x60] ;  /* 0x0000600020147984 */ /* 0x000ea80000000a00 */
[----:B------:R-:W-:Y:S04]  /*18a0*/  LDS.64 R26, [R28+0x100] ;  /* 0x000100001c1a7984 */ /* 0x000fe80000000a00 */
        /* <DEDUP_REMOVED lines=22> */
.L_x_34:
[----:B------:R-:W-:Y:S05]  /*1a10*/  BSYNC.RECONVERGENT B2 ;  /* 0x0000000000027941 */ /* 0x000fea0003800200 */
.L_x_33:
        /* <DEDUP_REMOVED lines=59> */
.L_x_36:
[----:B------:R-:W-:Y:S05]  /*1dd0*/  BSYNC.RECONVERGENT B0 ;  /* 0x0000000000007941 */ /* 0x000fea0003800200 */
.L_x_35:
[----:B------:R-:W-:-:S11]  /*1de0*/  DADD R12, R12, R18 ;  /* 0x000000000c0c7229 */ /* 0x000fd60000000012 */
.L_x_32:
[----:B------:R-:W-:Y:S05]  /*1df0*/  BSYNC.RECONVERGENT B1 ;  /* 0x0000000000017941 */ /* 0x000fea0003800200 */
.L_x_31:
        /* <DEDUP_REMOVED lines=33> */
.L_x_40:
[----:B------:R-:W-:Y:S05]  /*2010*/  BSYNC.RECONVERGENT B2 ;  /* 0x0000000000027941 */ /* 0x000fea0003800200 */
.L_x_39:
        /* <DEDUP_REMOVED lines=59> */
.L_x_42:
[----:B------:R-:W-:Y:S05]  /*23d0*/  BSYNC.RECONVERGENT B0 ;  /* 0x0000000000007941 */ /* 0x000fea0003800200 */
.L_x_41:
[----:B------:R-:W-:-:S11]  /*23e0*/  DADD R12, R12, R18 ;  /* 0x000000000c0c7229 */ /* 0x000fd60000000012 */
.L_x_38:
[----:B------:R-:W-:Y:S05]  /*23f0*/  BSYNC.RECONVERGENT B1 ;  /* 0x0000000000017941 */ /* 0x000fea0003800200 */
.L_x_37:
        /* <DEDUP_REMOVED lines=33> */
.L_x_46:
[----:B------:R-:W-:Y:S05]  /*2610*/  BSYNC.RECONVERGENT B2 ;  /* 0x0000000000027941 */ /* 0x000fea0003800200 */
.L_x_45:
        /* <DEDUP_REMOVED lines=59> */
.L_x_48:
[----:B------:R-:W-:Y:S05]  /*29d0*/  BSYNC.RECONVERGENT B0 ;  /* 0x0000000000007941 */ /* 0x000fea0003800200 */
.L_x_47:
[----:B------:R-:W-:-:S11]  /*29e0*/  DADD R12, R12, R18 ;  /* 0x000000000c0c7229 */ /* 0x000fd60000000012 */
.L_x_44:
[----:B------:R-:W-:Y:S05]  /*29f0*/  BSYNC.RECONVERGENT B1 ;  /* 0x0000000000017941 */ /* 0x000fea0003800200 */
.L_x_43:
        /* <DEDUP_REMOVED lines=33> */
.L_x_52:
[----:B------:R-:W-:Y:S05]  /*2c10*/  BSYNC.RECONVERGENT B2 ;  /* 0x0000000000027941 */ /* 0x000fea0003800200 */
.L_x_51:
        /* <DEDUP_REMOVED lines=59> */
.L_x_54:
[----:B------:R-:W-:Y:S05]  /*2fd0*/  BSYNC.RECONVERGENT B0 ;  /* 0x0000000000007941 */ /* 0x000fea0003800200 */
.L_x_53:
[----:B------:R-:W-:-:S11]  /*2fe0*/  DADD R12, R12, R18 ;  /* 0x000000000c0c7229 */ /* 0x000fd60000000012 */
.L_x_50:
[----:B------:R-:W-:Y:S05]  /*2ff0*/  BSYNC.RECONVERGENT B1 ;  /* 0x0000000000017941 */ /* 0x000fea0003800200 */
.L_x_49:
        /* <DEDUP_REMOVED lines=33> */
.L_x_58:
[----:B------:R-:W-:Y:S05]  /*3210*/  BSYNC.RECONVERGENT B2 ;  /* 0x0000000000027941 */ /* 0x000fea0003800200 */
.L_x_57:
        /* <DEDUP_REMOVED lines=59> */
.L_x_60:
[----:B------:R-:W-:Y:S05]  /*35d0*/  BSYNC.RECONVERGENT B0 ;  /* 0x0000000000007941 */ /* 0x000fea0003800200 */
.L_x_59:
[----:B------:R-:W-:-:S11]  /*35e0*/  DADD R12, R12, R18 ;  /* 0x000000000c0c7229 */ /* 0x000fd60000000012 */
.L_x_56:
[----:B------:R-:W-:Y:S05]  /*35f0*/  BSYNC.RECONVERGENT B1 ;  /* 0x0000000000017941 */ /* 0x000fea0003800200 */
.L_x_55:
[----:B0-----:R-:W-:Y:S01]  /*3600*/  IMAD R30, R31, 0x8, R30 ;  /* 0x000000081f1e7824 */ /* 0x001fe200078e021e */
[----:B------:R-:W-:Y:S04]  /*3610*/  BAR.SYNC.DEFER_BLOCKING 0x0 ;  /* 0x0000000000007b1d */ /* 0x000fe80000010000 */
[----:B------:R-:W-:Y:S02]  /*3620*/  ISETP.GE.AND P0, PT, R30, UR12, PT ;  /* 0x0000000c1e007c0c */ /* 0x000fe4000bf06270 */
[----:B------:R-:W-:-:S11]  /*3630*/  DADD R10, R12, R10 ;  /* 0x000000000c0a7229 */ /* 0x000fd6000000000a */
[----:B------:R-:W-:Y:S05]  /*3640*/  @!P0 BRA `(.L_x_61) ;  /* 0xffffffcc008c8947 */ /* 0x000fea000383ffff */
.L_x_12:
[----:B--2---:R-:W0:Y:S01]  /*3650*/  S2R R12, SR_LANEID ;  /* 0x00000000000c7919 */ /* 0x004e220000000000 */
[----:B------:R-:W-:Y:S01]  /*3660*/  UMOV UR4, 0xffffffff ;  /* 0xffffffff00047882 */ /* 0x000fe20000000000 */
[----:B------:R-:W-:Y:S02]  /*3670*/  IMAD R0, R9, 0x20, R2 ;  /* 0x0000002009007824 */ /* 0x000fe400078e0202 */
[----:B------:R-:W-:Y:S05]  /*3680*/  BRA.DIV UR4, `(.L_x_62) ;  /* 0x0000000204d47947 */ /* 0x000fea000b800000 */
[----:B------:R-:W-:Y:S04]  /*3690*/  SHFL.DOWN PT, R4, R10, 0x1, 0x1f ;  /* 0x08201f000a047f89 */ /* 0x000fe800000e0000 */
[----:B------:R-:W2:Y:S02]  /*36a0*/  SHFL.DOWN P0, R5, R11, 0x1, 0x1f ;  /* 0x08201f000b057f89 */ /* 0x000ea40000000000 */
[----:B--2---:R-:W-:-:S10]  /*36b0*/  DADD R4, R4, R10 ;  /* 0x0000000004047229 */ /* 0x004fd4000000000a */
[----:B------:R-:W-:Y:S02]  /*36c0*/  FSEL R6, R4, R10, P0 ;  /* 0x0000000a04067208 */ /* 0x000fe40000000000 */
[----:B------:R-:W-:-:S03]  /*36d0*/  FSEL R7, R5, R11, P0 ;  /* 0x0000000b05077208 */ /* 0x000fc60000000000 */
        /* <DEDUP_REMOVED lines=15> */
[----:B------:R2:W3:Y:S04]  /*37d0*/  SHFL.DOWN PT, R4, R6, 0x10, 0x1f ;  /* 0x0a001f0006047f89 */ /* 0x0004e800000e0000 */
[----:B------:R2:W4:Y:S02]  /*37e0*/  SHFL.DOWN P0, R5, R11, 0x10, 0x1f ;  /* 0x0a001f000b057f89 */ /* 0x0005240000000000 */
.L_x_73:
[----:B0-----:R-:W-:Y:S01]  /*37f0*/  ISETP.NE.AND P1, PT, R12, RZ, PT ;  /* 0x000000ff0c00720c */ /* 0x001fe20003f25270 */
[----:B------:R-:W-:Y:S01]  /*3800*/  IMAD.MOV.U32 R7, RZ, RZ, R11 ;  /* 0x000000ffff077224 */ /* 0x000fe200078e000b */
[----:B------:R-:W-:Y:S01]  /*3810*/  ISETP.NE.AND P2, PT, R0, RZ, PT ;  /* 0x000000ff0000720c */ /* 0x000fe20003f45270 */
[----:B------:R-:W-:Y:S05]  /*3820*/  WARPSYNC.ALL ;  /* 0x0000000000007948 */ /* 0x000fea0003800000 */
[----:B---34-:R-:W-:-:S05]  /*3830*/  DADD R4, R4, R6 ;  /* 0x0000000004047229 */ /* 0x018fca0000000006 */
[----:B------:R-:W0:Y:S01]  /*3840*/  @!P1 S2R R10, SR_CgaCtaId ;  /* 0x00000000000a9919 */ /* 0x000e220000008800 */
[----:B------:R-:W-:Y:S02]  /*3850*/  @!P1 MOV R7, 0x400 ;  /* 0x0000040000079802 */ /* 0x000fe40000000f00 */
[----:B------:R-:W-:Y:S01]  /*3860*/  @!P1 SHF.R.U32.HI R0, RZ, 0x2, R0 ;  /* 0x00000002ff009819 */ /* 0x000fe20000011600 */
[----:B------:R-:W3:Y:S01]  /*3870*/  @!P2 S2R R13, SR_CgaCtaId ;  /* 0x00000000000da919 */ /* 0x000ee20000008800 */
[----:B--2---:R-:W-:Y:S02]  /*3880*/  FSEL R11, R5, R11, P0 ;  /* 0x0000000b050b7208 */ /* 0x004fe40000000000 */
[----:B------:R-:W-:Y:S02]  /*3890*/  @!P1 LOP3.LUT R0, R0, 0x3ff8, RZ, 0xc0, !PT ;  /* 0x00003ff800009812 */ /* 0x000fe400078ec0ff */
[----:B------:R-:W-:Y:S02]  /*38a0*/  @!P2 MOV R12, 0x400 ;  /* 0x00000400000ca802 */ /* 0x000fe40000000f00 */
[----:B0-----:R-:W-:-:S02]  /*38b0*/  @!P1 LEA R7, R10, R7, 0x18 ;  /* 0x000000070a079211 */ /* 0x001fc400078ec0ff */
[----:B------:R-:W-:Y:S02]  /*38c0*/  FSEL R10, R4, R6, P0 ;  /* 0x00000006040a7208 */ /* 0x000fe40000000000 */
[----:B---3--:R-:W-:Y:S01]  /*38d0*/  @!P2 LEA R14, R13, R12, 0x18 ;  /* 0x0000000c0d0ea211 */ /* 0x008fe200078ec0ff */
[----:B------:R-:W-:Y:S01]  /*38e0*/  @!P1 IMAD.IADD R15, R0, 0x1, R7 ;  /* 0x00000001000f9824 */ /* 0x000fe200078e0207 */
[----:B------:R-:W-:-:S04]  /*38f0*/  LOP3.LUT P0, RZ, R2, R9, RZ, 0xfc, !PT ;  /* 0x0000000902ff7212 */ /* 0x000fc8000780fcff */
[----:B------:R0:W-:Y:S01]  /*3900*/  @!P1 STS.64 [R15+0x8], R10 ;  /* 0x0000080a0f009388 */ /* 0x0001e20000000a00 */
[----:B------:R-:W-:Y:S06]  /*3910*/  BAR.SYNC.DEFER_BLOCKING 0x0 ;  /* 0x0000000000007b1d */ /* 0x000fec0000010000 */
[----:B------:R0:W2:Y:S04]  /*3920*/  @!P2 LDS.128 R4, [R14+0x10] ;  /* 0x000010000e04a984 */ /* 0x0000a80000000c00 */
[----:B------:R0:W3:Y:S01]  /*3930*/  @!P2 LDS.64 R12, [R14+0x20] ;  /* 0x000020000e0ca984 */ /* 0x0000e20000000a00 */
[----:B------:R-:W-:Y:S05]  /*3940*/  @P0 EXIT ;  /* 0x000000000000094d */ /* 0x000fea0003800000 */
[----:B0-----:R-:W0:Y:S01]  /*3950*/  LDC.64 R14, c[0x0][0x3a8] ;  /* 0x0000ea00ff0e7b82 */ /* 0x001e220000000a00 */
[----:B------:R-:W4:Y:S01]  /*3960*/  LDCU UR4, c[0x0][0x370] ;  /* 0x00006e00ff0477ac */ /* 0x000f220008000800 */
[----:B--2---:R-:W-:-:S08]  /*3970*/  @!P2 DADD R4, R10, R4 ;  /* 0x000000000a04a229 */ /* 0x004fd00000000004 */
[----:B------:R-:W-:-:S08]  /*3980*/  @!P2 DADD R4, R4, R6 ;  /* 0x000000000404a229 */ /* 0x000fd00000000006 */
[----:B---3--:R-:W-:Y:S01]  /*3990*/  @!P2 DADD R10, R4, R12 ;  /* 0x00000000040aa229 */ /* 0x008fe2000000000c */
[----:B----4-:R-:W-:-:S04]  /*39a0*/  IMAD R3, R8, UR4, R3 ;  /* 0x0000000408037c24 */ /* 0x010fc8000f8e0203 */
[----:B0-----:R-:W-:-:S05]  /*39b0*/  IMAD.WIDE.U32 R2, R3, 0x8, R14 ;  /* 0x0000000803027825 */ /* 0x001fca00078e000e */
[----:B------:R-:W-:Y:S01]  /*39c0*/  STG.E.64 desc[UR6][R2.64], R10 ;  /* 0x0000000a02007986 */ /* 0x000fe2000c101b06 */
[----:B------:R-:W-:Y:S05]  /*39d0*/  EXIT ;  /* 0x000000000000794d */ /* 0x000fea0003800000 */
.L_x_62:
[----:B------:R-:W-:Y:S02]  /*39e0*/  IMAD.MOV.U32 R14, RZ, RZ, R10 ;  /* 0x000000ffff0e7224 */ /* 0x000fe400078e000a */
[----:B------:R-:W-:Y:S02]  /*39f0*/  IMAD.MOV.U32 R15, RZ, RZ, 0x1 ;  /* 0x00000001ff0f7424 */ /* 0x000fe400078e00ff */
[----:B-1----:R-:W-:Y:S02]  /*3a00*/  IMAD.MOV.U32 R16, RZ, RZ, 0x1f ;  /* 0x0000001fff107424 */ /* 0x002fe400078e00ff */
[----:B------:R-:W-:-:S07]  /*3a10*/  IMAD.MOV.U32 R13, RZ, RZ, -0x1 ;  /* 0xffffffffff0d7424 */ /* 0x000fce00078e00ff */
[----:B0-----:R-:W-:Y:S05]  /*3a20*/  WARPSYNC.COLLECTIVE R13, `(.L_x_63) ;  /* 0x000000000d087348 */ /* 0x001fea0003c00000 */
[----:B------:R1:W2:Y:S02]  /*3a30*/  SHFL.DOWN P0, R5, R14, R15, R16 ;  /* 0x0800000f0e057389 */ /* 0x0002a40000000010 */
[----:B012---:R-:W-:Y:S05]  /*3a40*/  ENDCOLLECTIVE ;  /* 0x000000000000791b */ /* 0x007fea0003800000 */
.L_x_63:
[----:B------:R-:W-:Y:S02]  /*3a50*/  IMAD.MOV.U32 R14, RZ, RZ, R11 ;  /* 0x000000ffff0e7224 */ /* 0x000fe400078e000b */
[----:B------:R-:W-:-:S07]  /*3a60*/  IMAD.MOV.U32 R4, RZ, RZ, R5 ;  /* 0x000000ffff047224 */ /* 0x000fce00078e0005 */
[----:B------:R-:W-:Y:S05]  /*3a70*/  WARPSYNC.COLLECTIVE R13, `(.L_x_64) ;  /* 0x000000000d087348 */ /* 0x000fea0003c00000 */
[----:B------:R0:W1:Y:S02]  /*3a80*/  SHFL.DOWN P0, R5, R14, R15, R16 ;  /* 0x0800000f0e057389 */ /* 0x0000640000000010 */
[----:B01----:R-:W-:Y:S05]  /*3a90*/  ENDCOLLECTIVE ;  /* 0x000000000000791b */ /* 0x003fea0003800000 */
.L_x_64:
[----:B------:R-:W-:Y:S01]  /*3aa0*/  IMAD.MOV.U32 R15, RZ, RZ, 0x2 ;  /* 0x00000002ff0f7424 */ /* 0x000fe200078e00ff */
[----:B------:R-:W-:-:S10]  /*3ab0*/  DADD R4, R4, R10 ;  /* 0x0000000004047229 */ /* 0x000fd4000000000a */
[----:B------:R-:W-:Y:S02]  /*3ac0*/  FSEL R6, R4, R10, P0 ;  /* 0x0000000a04067208 */ /* 0x000fe40000000000 */
[----:B------:R-:W-:-:S03]  /*3ad0*/  FSEL R7, R5, R11, P0 ;  /* 0x0000000b05077208 */ /* 0x000fc60000000000 */
[----:B------:R-:W-:-:S07]  /*3ae0*/  IMAD.MOV.U32 R14, RZ, RZ, R6 ;  /* 0x000000ffff0e7224 */ /* 0x000fce00078e0006 */
[----:B------:R-:W-:Y:S05]  /*3af0*/  WARPSYNC.COLLECTIVE R13, `(.L_x_65) ;  /* 0x000000000d087348 */ /* 0x000fea0003c00000 */
[----:B------:R0:W1:Y:S02]  /*3b00*/  SHFL.DOWN P0, R5, R14, R15, R16 ;  /* 0x0800000f0e057389 */ /* 0x0000640000000010 */
[----:B01----:R-:W-:Y:S05]  /*3b10*/  ENDCOLLECTIVE ;  /* 0x000000000000791b */ /* 0x003fea0003800000 */
.L_x_65:
[----:B------:R-:W-:Y:S02]  /*3b20*/  IMAD.MOV.U32 R14, RZ, RZ, R7 ;  /* 0x000000ffff0e7224 */ /* 0x000fe400078e0007 */
[----:B------:R-:W-:-:S07]  /*3b30*/  IMAD.MOV.U32 R4, RZ, RZ, R5 ;  /* 0x000000ffff047224 */ /* 0x000fce00078e0005 */
[----:B------:R-:W-:Y:S05]  /*3b40*/  WARPSYNC.COLLECTIVE R13, `(.L_x_66) ;  /* 0x000000000d087348 */ /* 0x000fea0003c00000 */
[----:B------:R0:W1:Y:S02]  /*3b50*/  SHFL.DOWN P0, R5, R14, R15, R16 ;  /* 0x0800000f0e057389 */ /* 0x0000640000000010 */
[----:B01----:R-:W-:Y:S05]  /*3b60*/  ENDCOLLECTIVE ;  /* 0x000000000000791b */ /* 0x003fea0003800000 */
.L_x_66:
        /* <DEDUP_REMOVED lines=8> */
.L_x_67:
[----:B------:R-:W-:Y:S02]  /*3bf0*/  IMAD.MOV.U32 R14, RZ, RZ, R7 ;  /* 0x000000ffff0e7224 */ /* 0x000fe400078e0007 */
[----:B------:R-:W-:-:S07]  /*3c00*/  IMAD.MOV.U32 R4, RZ, RZ, R5 ;  /* 0x000000ffff047224 */ /* 0x000fce00078e0005 */
[----:B------:R-:W-:Y:S05]  /*3c10*/  WARPSYNC.COLLECTIVE R13, `(.L_x_68) ;  /* 0x000000000d087348 */ /* 0x000fea0003c00000 */
[----:B------:R0:W1:Y:S02]  /*3c20*/  SHFL.DOWN P0, R5, R14, R15, R16 ;  /* 0x0800000f0e057389 */ /* 0x0000640000000010 */
[----:B01----:R-:W-:Y:S05]  /*3c30*/  ENDCOLLECTIVE ;  /* 0x000000000000791b */ /* 0x003fea0003800000 */
.L_x_68:
        /* <DEDUP_REMOVED lines=8> */
.L_x_69:
[----:B------:R-:W-:Y:S02]  /*3cc0*/  IMAD.MOV.U32 R14, RZ, RZ, R7 ;  /* 0x000000ffff0e7224 */ /* 0x000fe400078e0007 */
[----:B------:R-:W-:-:S07]  /*3cd0*/  IMAD.MOV.U32 R4, RZ, RZ, R5 ;  /* 0x000000ffff047224 */ /* 0x000fce00078e0005 */
[----:B------:R-:W-:Y:S05]  /*3ce0*/  WARPSYNC.COLLECTIVE R13, `(.L_x_70) ;  /* 0x000000000d087348 */ /* 0x000fea0003c00000 */
[----:B------:R0:W1:Y:S02]  /*3cf0*/  SHFL.DOWN P0, R5, R14, R15, R16 ;  /* 0x0800000f0e057389 */ /* 0x0000640000000010 */
[----:B01----:R-:W-:Y:S05]  /*3d00*/  ENDCOLLECTIVE ;  /* 0x000000000000791b */ /* 0x003fea0003800000 */
.L_x_70:
        /* <DEDUP_REMOVED lines=8> */
.L_x_71:
[----:B------:R-:W-:Y:S02]  /*3d90*/  IMAD.MOV.U32 R14, RZ, RZ, R11 ;  /* 0x000000ffff0e7224 */ /* 0x000fe400078e000b */
[----:B------:R-:W-:-:S07]  /*3da0*/  IMAD.MOV.U32 R4, RZ, RZ, R5 ;  /* 0x000000ffff047224 */ /* 0x000fce00078e0005 */
[----:B------:R-:W-:Y:S05]  /*3db0*/  WARPSYNC.COLLECTIVE R13, `(.L_x_72) ;  /* 0x000000000d087348 */ /* 0x000fea0003c00000 */
[----:B------:R0:W1:Y:S02]  /*3dc0*/  SHFL.DOWN P0, R5, R14, R15, R16 ;  /* 0x0800000f0e057389 */ /* 0x0000640000000010 */
[----:B01----:R-:W-:Y:S05]  /*3dd0*/  ENDCOLLECTIVE ;  /* 0x000000000000791b */ /* 0x003fea0003800000 */
.L_x_72:
[----:B------:R-:W-:Y:S05]  /*3de0*/  BRA `(.L_x_73) ;  /* 0xfffffff800807947 */ /* 0x000fea000383ffff */
        .weak           $__internal_0_$__cuda_sm20_div_rn_f64_full
        .type           $__internal_0_$__cuda_sm20_div_rn_f64_full,@function
        .size           $__internal_0_$__cuda_sm20_div_rn_f64_full,(.L_x_134 - $__internal_0_$__cuda_sm20_div_rn_f64_full)
$__internal_0_$__cuda_sm20_div_rn_f64_full:
[----:B------:R-:W-:Y:S01]  /*3df0*/  FSETP.GEU.AND P2, PT, |R15|, 1.469367938527859385e-39, PT ;  /* 0x001000000f00780b */ /* 0x000fe20003f4e200 */
[----:B------:R-:W-:Y:S01]  /*3e00*/  IMAD.MOV.U32 R36, RZ, RZ, 0x1ca00000 ;  /* 0x1ca00000ff247424 */ /* 0x000fe200078e00ff */
[C---:B------:R-:W-:Y:S01]  /*3e10*/  FSETP.GEU.AND P0, PT, |R19|.reuse, 1.469367938527859385e-39, PT ;  /* 0x001000001300780b */ /* 0x040fe20003f0e200 */
[----:B------:R-:W-:Y:S01]  /*3e20*/  IMAD.MOV.U32 R22, RZ, RZ, 0x1 ;  /* 0x00000001ff167424 */ /* 0x000fe200078e00ff */
[----:B------:R-:W-:Y:S01]  /*3e30*/  LOP3.LUT R16, R19, 0x800fffff, RZ, 0xc0, !PT ;  /* 0x800fffff13107812 */ /* 0x000fe200078ec0ff */
[----:B------:R-:W-:Y:S01]  /*3e40*/  BSSY.RECONVERGENT B0, `(.L_x_74) ;  /* 0x0000052000007945 */ /* 0x000fe20003800200 */
[----:B------:R-:W-:Y:S02]  /*3e50*/  LOP3.LUT R35, R15, 0x7ff00000, RZ, 0xc0, !PT ;  /* 0x7ff000000f237812 */ /* 0x000fe400078ec0ff */
[----:B------:R-:W-:Y:S01]  /*3e60*/  LOP3.LUT R17, R16, 0x3ff00000, RZ, 0xfc, !PT ;  /* 0x3ff0000010117812 */ /* 0x000fe200078efcff */
[----:B------:R-:W-:Y:S01]  /*3e70*/  IMAD.MOV.U32 R16, RZ, RZ, R18 ;  /* 0x000000ffff107224 */ /* 0x000fe200078e0012 */
[----:B------:R-:W-:-:S03]  /*3e80*/  LOP3.LUT R37, R19, 0x7ff00000, RZ, 0xc0, !PT ;  /* 0x7ff0000013257812 */ /* 0x000fc600078ec0ff */
[----:B------:R-:W-:Y:S01]  /*3e90*/  @!P2 LOP3.LUT R20, R19, 0x7ff00000, RZ, 0xc0, !PT ;  /* 0x7ff000001314a812 */ /* 0x000fe200078ec0ff */
[----:B------:R-:W-:Y:S01]  /*3ea0*/  @!P2 IMAD.MOV.U32 R24, RZ, RZ, RZ ;  /* 0x000000ffff18a224 */ /* 0x000fe200078e00ff */
[----:B------:R-:W-:Y:S01]  /*3eb0*/  @!P0 DMUL R16, R18, 8.98846567431157953865e+307 ;  /* 0x7fe0000012108828 */ /* 0x000fe20000000000 */
[C---:B------:R-:W-:Y:S02]  /*3ec0*/  ISETP.GE.U32.AND P1, PT, R35.reuse, R37, PT ;  /* 0x000000252300720c */ /* 0x040fe40003f26070 */
[----:B------:R-:W-:Y:S01]  /*3ed0*/  @!P2 ISETP.GE.U32.AND P3, PT, R35, R20, PT ;  /* 0x000000142300a20c */ /* 0x000fe20003f66070 */
[----:B------:R-:W-:Y:S01]  /*3ee0*/  IMAD.MOV.U32 R20, RZ, RZ, R14 ;  /* 0x000000ffff147224 */ /* 0x000fe200078e000e */
[C---:B------:R-:W-:Y:S01]  /*3ef0*/  SEL R21, R36.reuse, 0x63400000, !P1 ;  /* 0x6340000024157807 */ /* 0x040fe20004800000 */
[----:B------:R-:W0:Y:S01]  /*3f00*/  MUFU.RCP64H R23, R17 ;  /* 0x0000001100177308 */ /* 0x000e220000001800 */
[----:B------:R-:W-:Y:S02]  /*3f10*/  @!P2 SEL R25, R36, 0x63400000, !P3 ;  /* 0x634000002419a807 */ /* 0x000fe40005800000 */
[----:B------:R-:W-:-:S02]  /*3f20*/  LOP3.LUT R21, R21, 0x800fffff, R15, 0xf8, !PT ;  /* 0x800fffff15157812 */ /* 0x000fc400078ef80f */
[----:B------:R-:W-:Y:S02]  /*3f30*/  @!P2 LOP3.LUT R25, R25, 0x80000000, R15, 0xf8, !PT ;  /* 0x800000001919a812 */ /* 0x000fe400078ef80f */
[----:B------:R-:W-:Y:S02]  /*3f40*/  @!P0 LOP3.LUT R37, R17, 0x7ff00000, RZ, 0xc0, !PT ;  /* 0x7ff0000011258812 */ /* 0x000fe400078ec0ff */
[----:B------:R-:W-:-:S06]  /*3f50*/  @!P2 LOP3.LUT R25, R25, 0x100000, RZ, 0xfc, !PT ;  /* 0x001000001919a812 */ /* 0x000fcc00078efcff */
[----:B------:R-:W-:Y:S02]  /*3f60*/  @!P2 DFMA R20, R20, 2, -R24 ;  /* 0x400000001414a82b */ /* 0x000fe40000000818 */
[----:B0-----:R-:W-:-:S08]  /*3f70*/  DFMA R24, R22, -R16, 1 ;  /* 0x3ff000001618742b */ /* 0x001fd00000000810 */
[----:B------:R-:W-:-:S08]  /*3f80*/  DFMA R24, R24, R24, R24 ;  /* 0x000000181818722b */ /* 0x000fd00000000018 */
[----:B------:R-:W-:-:S08]  /*3f90*/  DFMA R24, R22, R24, R22 ;  /* 0x000000181618722b */ /* 0x000fd00000000016 */
[----:B------:R-:W-:-:S08]  /*3fa0*/  DFMA R22, R24, -R16, 1 ;  /* 0x3ff000001816742b */ /* 0x000fd00000000810 */
[----:B------:R-:W-:-:S08]  /*3fb0*/  DFMA R22, R24, R22, R24 ;  /* 0x000000161816722b */ /* 0x000fd00000000018 */
[----:B------:R-:W-:-:S08]  /*3fc0*/  DMUL R24, R22, R20 ;  /* 0x0000001416187228 */ /* 0x000fd00000000000 */
[----:B------:R-:W-:-:S08]  /*3fd0*/  DFMA R26, R24, -R16, R20 ;  /* 0x80000010181a722b */ /* 0x000fd00000000014 */
[----:B------:R-:W-:Y:S01]  /*3fe0*/  DFMA R26, R22, R26, R24 ;  /* 0x0000001a161a722b */ /* 0x000fe20000000018 */
[----:B------:R-:W-:Y:S01]  /*3ff0*/  IMAD.MOV.U32 R24, RZ, RZ, R35 ;  /* 0x000000ffff187224 */ /* 0x000fe200078e0023 */
[----:B------:R-:W-:-:S05]  /*4000*/  @!P2 LOP3.LUT R24, R21, 0x7ff00000, RZ, 0xc0, !PT ;  /* 0x7ff000001518a812 */ /* 0x000fca00078ec0ff */
[----:B------:R-:W-:-:S05]  /*4010*/  VIADD R22, R24, 0xffffffff ;  /* 0xffffffff18167836 */ /* 0x000fca0000000000 */
[----:B------:R-:W-:Y:S01]  /*4020*/  ISETP.GT.U32.AND P0, PT, R22, 0x7feffffe, PT ;  /* 0x7feffffe1600780c */ /* 0x000fe20003f04070 */
[----:B------:R-:W-:-:S05]  /*4030*/  VIADD R22, R37, 0xffffffff ;  /* 0xffffffff25167836 */ /* 0x000fca0000000000 */
[----:B------:R-:W-:-:S13]  /*4040*/  ISETP.GT.U32.OR P0, PT, R22, 0x7feffffe, P0 ;  /* 0x7feffffe1600780c */ /* 0x000fda0000704470 */
[----:B------:R-:W-:Y:S05]  /*4050*/  @P0 BRA `(.L_x_75) ;  /* 0x00000000006c0947 */ /* 0x000fea0003800000 */
[----:B------:R-:W-:-:S04]  /*4060*/  LOP3.LUT R22, R19, 0x7ff00000, RZ, 0xc0, !PT ;  /* 0x7ff0000013167812 */ /* 0x000fc800078ec0ff */
[CC--:B------:R-:W-:Y:S02]  /*4070*/  VIADDMNMX R14, R35.reuse, -R22.reuse, 0xb9600000, !PT ;  /* 0xb9600000230e7446 */ /* 0x0c0fe40007800916 */
[----:B------:R-:W-:Y:S02]  /*4080*/  ISETP.GE.U32.AND P0, PT, R35, R22, PT ;  /* 0x000000162300720c */ /* 0x000fe40003f06070 */
[----:B------:R-:W-:Y:S02]  /*4090*/  VIMNMX R14, PT, PT, R14, 0x46a00000, PT ;  /* 0x46a000000e0e7848 */ /* 0x000fe40003fe0100 */
[----:B------:R-:W-:-:S05]  /*40a0*/  SEL R15, R36, 0x63400000, !P0 ;  /* 0x63400000240f7807 */ /* 0x000fca0004000000 */
[----:B------:R-:W-:Y:S02]  /*40b0*/  IMAD.IADD R24, R14, 0x1, -R15 ;  /* 0x000000010e187824 */ /* 0x000fe400078e0a0f */
[----:B------:R-:W-:Y:S02]  /*40c0*/  IMAD.MOV.U32 R14, RZ, RZ, RZ ;  /* 0x000000ffff0e7224 */ /* 0x000fe400078e00ff */
[----:B------:R-:W-:-:S06]  /*40d0*/  VIADD R15, R24, 0x7fe00000 ;  /* 0x7fe00000180f7836 */ /* 0x000fcc0000000000 */
[----:B------:R-:W-:-:S10]  /*40e0*/  DMUL R22, R26, R14 ;  /* 0x0000000e1a167228 */ /* 0x000fd40000000000 */
[----:B------:R-:W-:-:S13]  /*40f0*/  FSETP.GTU.AND P0, PT, |R23|, 1.469367938527859385e-39, PT ;  /* 0x001000001700780b */ /* 0x000fda0003f0c200 */
[----:B------:R-:W-:Y:S05]  /*4100*/  @P0 BRA `(.L_x_76) ;  /* 0x0000000000940947 */ /* 0x000fea0003800000 */
[----:B------:R-:W-:-:S06]  /*4110*/  DFMA R16, R26, -R16, R20 ;  /* 0x800000101a10722b */ /* 0x000fcc0000000014 */
[----:B------:R-:W-:-:S04]  /*4120*/  IMAD.MOV.U32 R16, RZ, RZ, RZ ;  /* 0x000000ffff107224 */ /* 0x000fc800078e00ff */
[C---:B------:R-:W-:Y:S02]  /*4130*/  FSETP.NEU.AND P0, PT, R17.reuse, RZ, PT ;  /* 0x000000ff1100720b */ /* 0x040fe40003f0d000 */
[----:B------:R-:W-:-:S04]  /*4140*/  LOP3.LUT R19, R17, 0x80000000, R19, 0x48, !PT ;  /* 0x8000000011137812 */ /* 0x000fc800078e4813 */
[----:B------:R-:W-:-:S07]  /*4150*/  LOP3.LUT R17, R19, R15, RZ, 0xfc, !PT ;  /* 0x0000000f13117212 */ /* 0x000fce00078efcff */
[----:B------:R-:W-:Y:S05]  /*4160*/  @!P0 BRA `(.L_x_76) ;  /* 0x00000000007c8947 */ /* 0x000fea0003800000 */
[----:B------:R-:W-:Y:S01]  /*4170*/  IMAD.MOV R15, RZ, RZ, -R24 ;  /* 0x000000ffff0f7224 */ /* 0x000fe200078e0a18 */
[----:B------:R-:W-:Y:S01]  /*4180*/  DMUL.RP R16, R26, R16 ;  /* 0x000000101a107228 */ /* 0x000fe20000008000 */
[----:B------:R-:W-:-:S06]  /*4190*/  IMAD.MOV.U32 R14, RZ, RZ, RZ ;  /* 0x000000ffff0e7224 */ /* 0x000fcc00078e00ff */
[----:B------:R-:W-:-:S03]  /*41a0*/  DFMA R14, R22, -R14, R26 ;  /* 0x8000000e160e722b */ /* 0x000fc6000000001a */
[----:B------:R-:W-:-:S03]  /*41b0*/  LOP3.LUT R19, R17, R19, RZ, 0x3c, !PT ;  /* 0x0000001311137212 */ /* 0x000fc600078e3cff */
[----:B------:R-:W-:-:S04]  /*41c0*/  IADD3 R14, PT, PT, -R24, -0x43300000, RZ ;  /* 0xbcd00000180e7810 */ /* 0x000fc80007ffe1ff */
[----:B------:R-:W-:-:S04]  /*41d0*/  FSETP.NEU.AND P0, PT, |R15|, R14, PT ;  /* 0x0000000e0f00720b */ /* 0x000fc80003f0d200 */
[----:B------:R-:W-:Y:S02]  /*41e0*/  FSEL R22, R16, R22, !P0 ;  /* 0x0000001610167208 */ /* 0x000fe40004000000 */
[----:B------:R-:W-:Y:S01]  /*41f0*/  FSEL R23, R19, R23, !P0 ;  /* 0x0000001713177208 */ /* 0x000fe20004000000 */
[----:B------:R-:W-:Y:S06]  /*4200*/  BRA `(.L_x_76) ;  /* 0x0000000000547947 */ /* 0x000fec0003800000 */
.L_x_75:
[----:B------:R-:W-:-:S14]  /*4210*/  DSETP.NAN.AND P0, PT, R14, R14, PT ;  /* 0x0000000e0e00722a */ /* 0x000fdc0003f08000 */
[----:B------:R-:W-:Y:S05]  /*4220*/  @P0 BRA `(.L_x_77) ;  /* 0x0000000000440947 */ /* 0x000fea0003800000 */
[----:B------:R-:W-:-:S14]  /*4230*/  DSETP.NAN.AND P0, PT, R18, R18, PT ;  /* 0x000000121200722a */ /* 0x000fdc0003f08000 */
[----:B------:R-:W-:Y:S05]  /*4240*/  @P0 BRA `(.L_x_78) ;  /* 0x0000000000300947 */ /* 0x000fea0003800000 */
[----:B------:R-:W-:Y:S01]  /*4250*/  ISETP.NE.AND P0, PT, R24, R37, PT ;  /* 0x000000251800720c */ /* 0x000fe20003f05270 */
[----:B------:R-:W-:Y:S02]  /*4260*/  IMAD.MOV.U32 R22, RZ, RZ, 0x0 ;  /* 0x00000000ff167424 */ /* 0x000fe400078e00ff */
[----:B------:R-:W-:-:S10]  /*4270*/  IMAD.MOV.U32 R23, RZ, RZ, -0x80000 ;  /* 0xfff80000ff177424 */ /* 0x000fd400078e00ff */
[----:B------:R-:W-:Y:S05]  /*4280*/  @!P0 BRA `(.L_x_76) ;  /* 0x0000000000348947 */ /* 0x000fea0003800000 */
[----:B------:R-:W-:Y:S02]  /*4290*/  ISETP.NE.AND P0, PT, R24, 0x7ff00000, PT ;  /* 0x7ff000001800780c */ /* 0x000fe40003f05270 */
[----:B------:R-:W-:Y:S02]  /*42a0*/  LOP3.LUT R23, R15, 0x80000000, R19, 0x48, !PT ;  /* 0x800000000f177812 */ /* 0x000fe400078e4813 */
[----:B------:R-:W-:-:S13]  /*42b0*/  ISETP.EQ.OR P0, PT, R37, RZ, !P0 ;  /* 0x000000ff2500720c */ /* 0x000fda0004702670 */
[----:B------:R-:W-:Y:S01]  /*42c0*/  @P0 LOP3.LUT R14, R23, 0x7ff00000, RZ, 0xfc, !PT ;  /* 0x7ff00000170e0812 */ /* 0x000fe200078efcff */
[----:B------:R-:W-:Y:S02]  /*42d0*/  @!P0 IMAD.MOV.U32 R22, RZ, RZ, RZ ;  /* 0x000000ffff168224 */ /* 0x000fe400078e00ff */
[----:B------:R-:W-:Y:S02]  /*42e0*/  @P0 IMAD.MOV.U32 R22, RZ, RZ, RZ ;  /* 0x000000ffff160224 */ /* 0x000fe400078e00ff */
[----:B------:R-:W-:Y:S01]  /*42f0*/  @P0 IMAD.MOV.U32 R23, RZ, RZ, R14 ;  /* 0x000000ffff170224 */ /* 0x000fe200078e000e */
[----:B------:R-:W-:Y:S06]  /*4300*/  BRA `(.L_x_76) ;  /* 0x0000000000147947 */ /* 0x000fec0003800000 */
.L_x_78:
[----:B------:R-:W-:Y:S01]  /*4310*/  LOP3.LUT R23, R19, 0x80000, RZ, 0xfc, !PT ;  /* 0x0008000013177812 */ /* 0x000fe200078efcff */
[----:B------:R-:W-:Y:S01]  /*4320*/  IMAD.MOV.U32 R22, RZ, RZ, R18 ;  /* 0x000000ffff167224 */ /* 0x000fe200078e0012 */
[----:B------:R-:W-:Y:S06]  /*4330*/  BRA `(.L_x_76) ;  /* 0x0000000000087947 */ /* 0x000fec0003800000 */
.L_x_77:
[----:B------:R-:W-:Y:S01]  /*4340*/  LOP3.LUT R23, R15, 0x80000, RZ, 0xfc, !PT ;  /* 0x000800000f177812 */ /* 0x000fe200078efcff */
[----:B------:R-:W-:-:S07]  /*4350*/  IMAD.MOV.U32 R22, RZ, RZ, R14 ;  /* 0x000000ffff167224 */ /* 0x000fce00078e000e */
.L_x_76:
[----:B------:R-:W-:Y:S05]  /*4360*/  BSYNC.RECONVERGENT B0 ;  /* 0x0000000000007941 */ /* 0x000fea0003800200 */
.L_x_74:
[----:B------:R-:W-:Y:S02]  /*4370*/  IMAD.MOV.U32 R14, RZ, RZ, R0 ;  /* 0x000000ffff0e7224 */ /* 0x000fe400078e0000 */
[----:B------:R-:W-:Y:S02]  /*4380*/  IMAD.MOV.U32 R15, RZ, RZ, 0x0 ;  /* 0x00000000ff0f7424 */ /* 0x000fe400078e00ff */
[----:B------:R-:W-:Y:S02]  /*4390*/  IMAD.MOV.U32 R20, RZ, RZ, R22 ;  /* 0x000000ffff147224 */ /* 0x000fe400078e0016 */
[----:B------:R-:W-:Y:S01]  /*43a0*/  IMAD.MOV.U32 R21, RZ, RZ, R23 ;  /* 0x000000ffff157224 */ /* 0x000fe200078e0017 */
[----:B------:R-:W-:Y:S06]  /*43b0*/  RET.REL.NODEC R14 `(ExpDist_column) ;  /* 0xffffffbc0e107950 */ /* 0x000fec0003c3ffff */
.L_x_79:
        /* <DEDUP_REMOVED lines=12> */
.L_x_134:


//--------------------- .text.ExpDist             --------------------------
	.section	.text.ExpDist,"ax",@progbits
	.align	128
        .global         ExpDist
        .type           ExpDist,@function
        .size           ExpDist,(.L_x_135 - ExpDist)
        .other          ExpDist,@"STO_CUDA_ENTRY STV_DEFAULT"
ExpDist:
.text.ExpDist:
[----:B------:R-:W-:Y:S01]  /*0000*/  LDC R1, c[0x0][0x37c] ;  /* 0x0000df00ff017b82 */ /* 0x000fe20000000800 */
[----:B------:R-:W0:Y:S01]  /*0010*/  S2R R2, SR_TID.X ;  /* 0x0000000000027919 */ /* 0x000e220000002100 */
[----:B------:R-:W1:Y:S06]  /*0020*/  LDCU UR11, c[0x0][0x390] ;  /* 0x00007200ff0b77ac */ /* 0x000e6c0008000800 */
[----:B------:R-:W2:Y:S01]  /*0030*/  LDC.64 R30, c[0x0][0x380] ;  /* 0x0000e000ff1e7b82 */ /* 0x000ea20000000a00 */
[----:B------:R-:W0:Y:S01]  /*0040*/  S2R R3, SR_CTAID.X ;  /* 0x0000000000037919 */ /* 0x000e220000002500 */
[----:B------:R-:W3:Y:S01]  /*0050*/  LDCU.64 UR8, c[0x0][0x358] ;  /* 0x00006b00ff0877ac */ /* 0x000ee20008000a00 */
[----:B------:R-:W4:Y:S01]  /*0060*/  S2R R6, SR_CTAID.Y ;  /* 0x0000000000067919 */ /* 0x000f220000002600 */
[----:B------:R-:W5:Y:S04]  /*0070*/  LDCU UR12, c[0x0][0x394] ;  /* 0x00007280ff0c77ac */ /* 0x000f680008000800 */
[----:B------:R-:W5:Y:S01]  /*0080*/  S2UR UR6, SR_CgaCtaId ;  /* 0x00000000000679c3 */ /* 0x000f620000008800 */
[----:B------:R-:W-:-:S07]  /*0090*/  UMOV UR4, 0x400 ;  /* 0x0000040000047882 */ /* 0x000fce0000000000 */
[----:B------:R-:W4:Y:S01]  /*00a0*/  LDC.64 R26, c[0x0][0x388] ;  /* 0x0000e200ff1a7b82 */ /* 0x000f220000000a00 */
[----:B-1----:R-:W-:-:S07]  /*00b0*/  USHF.L.U32 UR7, UR11, 0x1, URZ ;  /* 0x000000010b077899 */ /* 0x002fce00080006ff */
[----:B------:R-:W1:Y:S01]  /*00c0*/  LDC.64 R32, c[0x0][0x398] ;  /* 0x0000e600ff207b82 */ /* 0x000e620000000a00 */
[----:B0-----:R-:W-:-:S04]  /*00d0*/  IMAD R4, R3, 0x80, R2 ;  /* 0x0000008003047824 */ /* 0x001fc800078e0202 */
[----:B------:R-:W-:-:S04]  /*00e0*/  IMAD.SHL.U32 R9, R4, 0x2, RZ ;  /* 0x0000000204097824 */ /* 0x000fc800078e00ff */
[C---:B------:R-:W-:Y:S01]  /*00f0*/  VIADD R11, R9.reuse, 0x40 ;  /* 0x00000040090b7836 */ /* 0x040fe20000000000 */
[C---:B------:R-:W-:Y:S01]  /*0100*/  ISETP.GE.AND P1, PT, R9.reuse, UR7, PT ;  /* 0x0000000709007c0c */ /* 0x040fe2000bf26270 */
[C---:B------:R-:W-:Y:S02]  /*0110*/  VIADD R0, R9.reuse, 0x80 ;  /* 0x0000008009007836 */ /* 0x040fe40000000000 */
[----:B--2---:R-:W-:Y:S01]  /*0120*/  IMAD.WIDE R30, R9, 0x8, R30 ;  /* 0x00000008091e7825 */ /* 0x004fe200078e021e */
[----:B------:R-:W-:Y:S02]  /*0130*/  ISETP.GE.AND P4, PT, R11, UR7, PT ;  /* 0x000000070b007c0c */ /* 0x000fe4000bf86270 */
[----:B------:R-:W-:Y:S01]  /*0140*/  ISETP.GE.AND P5, PT, R0, UR7, PT ;  /* 0x0000000700007c0c */ /* 0x000fe2000bfa6270 */
[----:B------:R-:W-:-:S05]  /*0150*/  VIADD R5, R9, 0xc0 ;  /* 0x000000c009057836 */ /* 0x000fca0000000000 */
[----:B------:R-:W-:Y:S01]  /*0160*/  ISETP.GE.AND P6, PT, R5, UR7, PT ;  /* 0x0000000705007c0c */ /* 0x000fe2000bfc6270 */
[----:B---3--:R-:W2:Y:S04]  /*0170*/  @!P1 LDG.E.64 R16, desc[UR8][R30.64] ;  /* 0x000000081e109981 */ /* 0x008ea8000c1e1b00 */
[----:B------:R-:W3:Y:S04]  /*0180*/  @!P4 LDG.E.64 R18, desc[UR8][R30.64+0x200] ;  /* 0x000200081e12c981 */ /* 0x000ee8000c1e1b00 */
[----:B------:R-:W3:Y:S04]  /*0190*/  @!P5 LDG.E.64 R14, desc[UR8][R30.64+0x400] ;  /* 0x000400081e0ed981 */ /* 0x000ee8000c1e1b00 */
[----:B------:R-:W3:Y:S01]  /*01a0*/  @!P6 LDG.E.64 R12, desc[UR8][R30.64+0x600] ;  /* 0x000600081e0ce981 */ /* 0x000ee2000c1e1b00 */
[----:B------:R-:W-:Y:S01]  /*01b0*/  UIADD3 UR5, UPT, UPT, UR4, 0x30, URZ ;  /* 0x0000003004057890 */ /* 0x000fe2000fffe0ff */
[C---:B------:R-:W-:Y:S01]  /*01c0*/  VIADD R20, R9.reuse, 0x1 ;  /* 0x0000000109147836 */ /* 0x040fe20000000000 */
[----:B-----5:R-:W-:Y:S01]  /*01d0*/  USHF.L.U32 UR10, UR12, 0x1, URZ ;  /* 0x000000010c0a7899 */ /* 0x020fe200080006ff */
[----:B------:R-:W4:Y:S01]  /*01e0*/  S2R R5, SR_TID.Y ;  /* 0x0000000000057919 */ /* 0x000f220000002200 */
[----:B------:R-:W-:Y:S01]  /*01f0*/  ULEA UR5, UR6, UR5, 0x18 ;  /* 0x0000000506057291 */ /* 0x000fe2000f8ec0ff */
[----:B------:R-:W-:Y:S01]  /*0200*/  VIADD R21, R9, 0x41 ;  /* 0x0000004109157836 */ /* 0x000fe20000000000 */
[----:B------:R-:W-:-:S04]  /*0210*/  ISETP.GE.AND P3, PT, R20, UR7, PT ;  /* 0x0000000714007c0c */ /* 0x000fc8000bf66270 */
[----:B------:R-:W-:Y:S02]  /*0220*/  LEA R8, R2, UR5, 0x3 ;  /* 0x0000000502087c11 */ /* 0x000fe4000f8e18ff */
[----:B------:R-:W-:-:S13]  /*0230*/  ISETP.GE.AND P2, PT, R21, UR7, PT ;  /* 0x0000000715007c0c */ /* 0x000fda000bf46270 */
[----:B------:R-:W5:Y:S01]  /*0240*/  @!P2 LDG.E.64 R20, desc[UR8][R30.64+0x208] ;  /* 0x000208081e14a981 */ /* 0x000f62000c1e1b00 */
[----:B----4-:R-:W-:-:S04]  /*0250*/  IMAD R7, R6, 0x8, R5 ;  /* 0x0000000806077824 */ /* 0x010fc800078e0205 */
[----:B------:R-:W-:-:S04]  /*0260*/  IMAD.SHL.U32 R0, R7, 0x2, RZ ;  /* 0x0000000207007824 */ /* 0x000fc800078e00ff */
[C---:B------:R-:W-:Y:S02]  /*0270*/  VIADD R10, R0.reuse, 0x8 ;  /* 0x00000008000a7836 */ /* 0x040fe40000000000 */
[----:B------:R-:W-:-:S03]  /*0280*/  IMAD.WIDE.U32 R26, R0, 0x8, R26 ;  /* 0x00000008001a7825 */ /* 0x000fc600078e001a */
[----:B------:R-:W-:Y:S01]  /*0290*/  ISETP.GE.AND P0, PT, R10, UR10, PT ;  /* 0x0000000a0a007c0c */ /* 0x000fe2000bf06270 */
[C---:B------:R-:W-:Y:S02]  /*02a0*/  VIADD R10, R9.reuse, 0x81 ;  /* 0x00000081090a7836 */ /* 0x040fe40000000000 */
[----:B------:R-:W-:Y:S01]  /*02b0*/  VIADD R9, R9, 0xc1 ;  /* 0x000000c109097836 */ /* 0x000fe20000000000 */
[----:B--2---:R0:W-:Y:S01]  /*02c0*/  @!P1 STS.64 [R8], R16 ;  /* 0x0000001008009388 */ /* 0x0041e20000000a00 */
[----:B------:R-:W-:-:S03]  /*02d0*/  ISETP.GE.AND P1, PT, R0, UR10, PT ;  /* 0x0000000a00007c0c */ /* 0x000fc6000bf26270 */
[----:B---3--:R2:W-:Y:S01]  /*02e0*/  @!P4 STS.64 [R8+0x100], R18 ;  /* 0x000100120800c388 */ /* 0x0085e20000000a00 */
[----:B------:R-:W-:Y:S01]  /*02f0*/  ISETP.GE.AND P4, PT, R10, UR7, PT ;  /* 0x000000070a007c0c */ /* 0x000fe2000bf86270 */
[----:B------:R-:W-:Y:S02]  /*0300*/  VIADD R10, R0, 0x1 ;  /* 0x00000001000a7836 */ /* 0x000fe40000000000 */
[----:B------:R-:W-:Y:S01]  /*0310*/  @!P5 STS.64 [R8+0x200], R14 ;  /* 0x0002000e0800d388 */ /* 0x000fe20000000a00 */
[----:B------:R-:W-:-:S03]  /*0320*/  ISETP.GE.AND P5, PT, R9, UR7, PT ;  /* 0x0000000709007c0c */ /* 0x000fc6000bfa6270 */
[----:B------:R3:W-:Y:S01]  /*0330*/  @!P6 STS.64 [R8+0x300], R12 ;  /* 0x0003000c0800e388 */ /* 0x0007e20000000a00 */
[----:B------:R-:W-:-:S03]  /*0340*/  ISETP.GE.AND P6, PT, R10, UR10, PT ;  /* 0x0000000a0a007c0c */ /* 0x000fc6000bfc6270 */
[----:B------:R-:W4:Y:S04]  /*0350*/  @!P1 LDG.E.64 R28, desc[UR8][R26.64] ;  /* 0x000000081a1c9981 */ /* 0x000f28000c1e1b00 */
[----:B0-----:R-:W5:Y:S04]  /*0360*/  @!P0 LDG.E.64 R16, desc[UR8][R26.64+0x40] ;  /* 0x000040081a108981 */ /* 0x001f68000c1e1b00 */
[----:B--2---:R-:W2:Y:S01]  /*0370*/  @!P3 LDG.E.64 R18, desc[UR8][R30.64+0x8] ;  /* 0x000008081e12b981 */ /* 0x004ea2000c1e1b00 */
[----:B------:R-:W-:Y:S01]  /*0380*/  UIADD3 UR5, UPT, UPT, UR4, 0x830, URZ ;  /* 0x0000083004057890 */ /* 0x000fe2000fffe0ff */
[----:B---3--:R-:W0:Y:S02]  /*0390*/  LDC.64 R12, c[0x0][0x3a0] ;  /* 0x0000e800ff0c7b82 */ /* 0x008e240000000a00 */
[----:B------:R-:W3:Y:S04]  /*03a0*/  @!P4 LDG.E.64 R22, desc[UR8][R30.64+0x408] ;  /* 0x000408081e16c981 */ /* 0x000ee8000c1e1b00 */
[----:B------:R-:W3:Y:S04]  /*03b0*/  @!P5 LDG.E.64 R24, desc[UR8][R30.64+0x608] ;  /* 0x000608081e18d981 */ /* 0x000ee8000c1e1b00 */
[----:B------:R-:W3:Y:S01]  /*03c0*/  @!P6 LDG.E.64 R14, desc[UR8][R26.64+0x8] ;  /* 0x000008081a0ee981 */ /* 0x000ee2000c1e1b00 */
[----:B------:R-:W-:Y:S01]  /*03d0*/  ULEA UR5, UR6, UR5, 0x18 ;  /* 0x0000000506057291 */ /* 0x000fe2000f8ec0ff */
[----:B------:R-:W-:-:S05]  /*03e0*/  IMAD.IADD R10, R11, 0x1, -R4 ;  /* 0x000000010b0a7824 */ /* 0x000fca00078e0a04 */
[----:B------:R-:W-:Y:S01]  /*03f0*/  LEA R9, R5, UR5, 0x3 ;  /* 0x0000000505097c11 */ /* 0x000fe2000f8e18ff */
[----:B------:R-:W-:Y:S02]  /*0400*/  VIADD R0, R0, 0x9 ;  /* 0x0000000900007836 */ /* 0x000fe40000000000 */
[C---:B------:R-:W-:Y:S02]  /*0410*/  VIADD R11, R4.reuse, 0x20 ;  /* 0x00000020040b7836 */ /* 0x040fe40000000000 */
[----:B-1----:R-:W-:-:S04]  /*0420*/  IMAD.WIDE R32, R4, 0x8, R32 ;  /* 0x0000000804207825 */ /* 0x002fc800078e0220 */
[----:B0-----:R-:W-:Y:S01]  /*0430*/  IMAD.WIDE.U32 R12, R7, 0x8, R12 ;  /* 0x00000008070c7825 */ /* 0x001fe200078e000c */
[----:B----4-:R0:W-:Y:S01]  /*0440*/  @!P1 STS.64 [R9], R28 ;  /* 0x0000001c09009388 */ /* 0x0101e20000000a00 */
[----:B------:R-:W-:-:S03]  /*0450*/  ISETP.GE.AND P1, PT, R0, UR10, PT ;  /* 0x0000000a00007c0c */ /* 0x000fc6000bf26270 */
[----:B-----5:R-:W-:Y:S01]  /*0460*/  @!P0 STS.64 [R9+0x20], R16 ;  /* 0x0000201009008388 */ /* 0x020fe20000000a00 */
[----:B------:R-:W-:-:S03]  /*0470*/  ISETP.GE.AND P0, PT, R7, UR12, PT ;  /* 0x0000000c07007c0c */ /* 0x000fc6000bf06270 */
[----:B--2---:R-:W-:Y:S01]  /*0480*/  @!P3 STS.64 [R8+0x400], R18 ;  /* 0x000400120800b388 */ /* 0x004fe20000000a00 */
[----:B0-----:R-:W-:-:S03]  /*0490*/  VIADD R28, R10, 0x20 ;  /* 0x000000200a1c7836 */ /* 0x001fc60000000000 */
[----:B------:R-:W-:Y:S01]  /*04a0*/  @!P2 STS.64 [R8+0x500], R20 ;  /* 0x000500140800a388 */ /* 0x000fe20000000a00 */
[----:B------:R-:W-:Y:S02]  /*04b0*/  ISETP.GE.AND P2, PT, R4, UR11, PT ;  /* 0x0000000b04007c0c */ /* 0x000fe4000bf46270 */
[----:B------:R-:W-:Y:S01]  /*04c0*/  ISETP.GE.AND P3, PT, R11, UR11, PT ;  /* 0x0000000b0b007c0c */ /* 0x000fe2000bf66270 */
[----:B---3--:R-:W-:Y:S01]  /*04d0*/  @!P4 STS.64 [R8+0x600], R22 ;  /* 0x000600160800c388 */ /* 0x008fe20000000a00 */
[----:B------:R-:W-:-:S03]  /*04e0*/  ISETP.GE.AND P4, PT, R10, UR11, PT ;  /* 0x0000000b0a007c0c */ /* 0x000fc6000bf86270 */
[----:B------:R0:W-:Y:S01]  /*04f0*/  @!P5 STS.64 [R8+0x700], R24 ;  /* 0x000700180800d388 */ /* 0x0001e20000000a00 */
[----:B------:R-:W-:Y:S01]  /*0500*/  ISETP.GE.AND P5, PT, R28, UR11, PT ;  /* 0x0000000b1c007c0c */ /* 0x000fe2000bfa6270 */
[----:B------:R-:W-:Y:S02]  /*0510*/  VIADD R29, R7, 0x4 ;  /* 0x00000004071d7836 */ /* 0x000fe40000000000 */
[----:B------:R1:W-:Y:S03]  /*0520*/  @!P6 STS.64 [R9+0x40], R14 ;  /* 0x0000400e0900e388 */ /* 0x0003e60000000a00 */
[----:B------:R-:W-:Y:S01]  /*0530*/  ISETP.GE.AND P6, PT, R29, UR12, PT ;  /* 0x0000000c1d007c0c */ /* 0x000fe2000bfc6270 */
[----:B------:R-:W2:Y:S04]  /*0540*/  @!P1 LDG.E.64 R26, desc[UR8][R26.64+0x48] ;  /* 0x000048081a1a9981 */ /* 0x000ea8000c1e1b00 */
[----:B0-----:R-:W3:Y:S04]  /*0550*/  @!P2 LDG.E.64 R24, desc[UR8][R32.64] ;  /* 0x000000082018a981 */ /* 0x001ee8000c1e1b00 */
[----:B------:R-:W4:Y:S04]  /*0560*/  @!P3 LDG.E.64 R22, desc[UR8][R32.64+0x100] ;  /* 0x000100082016b981 */ /* 0x000f28000c1e1b00 */
[----:B-1----:R-:W5:Y:S04]  /*0570*/  @!P4 LDG.E.64 R14, desc[UR8][R32.64+0x200] ;  /* 0x00020008200ec981 */ /* 0x002f68000c1e1b00 */
[----:B------:R-:W5:Y:S04]  /*0580*/  @!P5 LDG.E.64 R16, desc[UR8][R32.64+0x300] ;  /* 0x000300082010d981 */ /* 0x000f68000c1e1b00 */
[----:B------:R-:W5:Y:S04]  /*0590*/  @!P0 LDG.E.64 R18, desc[UR8][R12.64] ;  /* 0x000000080c128981 */ /* 0x000f68000c1e1b00 */
[----:B------:R0:W5:Y:S01]  /*05a0*/  @!P6 LDG.E.64 R20, desc[UR8][R12.64+0x20] ;  /* 0x000020080c14e981 */ /* 0x000162000c1e1b00 */
[----:B------:R-:W-:-:S02]  /*05b0*/  UIADD3 UR5, UPT, UPT, UR4, 0x8b0, URZ ;  /* 0x000008b004057890 */ /* 0x000fc4000fffe0ff */
[----:B------:R-:W-:Y:S02]  /*05c0*/  UIADD3 UR4, UPT, UPT, UR4, 0xcb0, URZ ;  /* 0x00000cb004047890 */ /* 0x000fe4000fffe0ff */
[----:B------:R-:W-:Y:S02]  /*05d0*/  ULEA UR5, UR6, UR5, 0x18 ;  /* 0x0000000506057291 */ /* 0x000fe4000f8ec0ff */
[----:B------:R-:W-:-:S04]  /*05e0*/  ULEA UR4, UR6, UR4, 0x18 ;  /* 0x0000000406047291 */ /* 0x000fc8000f8ec0ff */
[----:B------:R-:W-:Y:S02]  /*05f0*/  LEA R30, R2, UR5, 0x3 ;  /* 0x00000005021e7c11 */ /* 0x000fe4000f8e18ff */
[----:B------:R-:W-:Y:S01]  /*0600*/  LEA R31, R5, UR4, 0x3 ;  /* 0x00000004051f7c11 */ /* 0x000fe2000f8e18ff */
[----:B------:R-:W-:Y:S01]  /*0610*/  BSSY.RECONVERGENT B1, `(.L_x_80) ;  /* 0x0000068000017945 */ /* 0x000fe20003800200 */
[----:B0-----:R-:W-:Y:S01]  /*0620*/  CS2R R12, SRZ ;  /* 0x00000000000c7805 */ /* 0x001fe2000001ff00 */
[----:B--2---:R0:W-:Y:S04]  /*0630*/  @!P1 STS.64 [R9+0x60], R26 ;  /* 0x0000601a09009388 */ /* 0x0041e80000000a00 */
[----:B---3--:R0:W-:Y:S04]  /*0640*/  @!P2 STS.64 [R30], R24 ;  /* 0x000000181e00a388 */ /* 0x0081e80000000a00 */
[----:B----4-:R0:W-:Y:S04]  /*0650*/  @!P3 STS.64 [R30+0x100], R22 ;  /* 0x000100161e00b388 */ /* 0x0101e80000000a00 */
[----:B-----5:R0:W-:Y:S04]  /*0660*/  @!P4 STS.64 [R30+0x200], R14 ;  /* 0x0002000e1e00c388 */ /* 0x0201e80000000a00 */
[----:B------:R0:W-:Y:S04]  /*0670*/  @!P5 STS.64 [R30+0x300], R16 ;  /* 0x000300101e00d388 */ /* 0x0001e80000000a00 */
[----:B------:R0:W-:Y:S01]  /*0680*/  @!P0 STS.64 [R31], R18 ;  /* 0x000000121f008388 */ /* 0x0001e20000000a00 */
[----:B------:R-:W-:-:S03]  /*0690*/  ISETP.GE.OR P0, PT, R4, UR11, P0 ;  /* 0x0000000b04007c0c */ /* 0x000fc60008706670 */
[----:B------:R0:W-:Y:S01]  /*06a0*/  @!P6 STS.64 [R31+0x20], R20 ;  /* 0x000020141f00e388 */ /* 0x0001e20000000a00 */
[----:B------:R-:W-:Y:S09]  /*06b0*/  BAR.SYNC.DEFER_BLOCKING 0x0 ;  /* 0x0000000000007b1d */ /* 0x000ff20000010000 */
[----:B------:R-:W-:Y:S05]  /*06c0*/  @P0 BRA `(.L_x_81) ;  /* 0x0000000400700947 */ /* 0x000fea0003800000 */
[----:B------:R-:W-:Y:S01]  /*06d0*/  LDS.64 R12, [R30] ;  /* 0x000000001e0c7984 */ /* 0x000fe20000000a00 */
[----:B------:R-:W-:Y:S03]  /*06e0*/  BSSY.RECONVERGENT B2, `(.L_x_82) ;  /* 0x000001e000027945 */ /* 0x000fe60003800200 */
[----:B0-----:R-:W0:Y:S04]  /*06f0*/  LDS.64 R16, [R31] ;  /* 0x000000001f107984 */ /* 0x001e280000000a00 */
[----:B------:R-:W-:Y:S04]  /*0700*/  LDS.64 R20, [R8+0x400] ;  /* 0x0004000008147984 */ /* 0x000fe80000000a00 */
[----:B------:R-:W1:Y:S04]  /*0710*/  LDS.64 R14, [R9+0x40] ;  /* 0x00004000090e7984 */ /* 0x000e680000000a00 */
[----:B------:R-:W-:Y:S04]  /*0720*/  LDS.64 R24, [R8] ;  /* 0x0000000008187984 */ /* 0x000fe80000000a00 */
[----:B------:R-:W2:Y:S01]  /*0730*/  LDS.64 R22, [R9] ;  /* 0x0000000009167984 */ /* 0x000ea20000000a00 */
[----:B0-----:R-:W-:Y:S01]  /*0740*/  DADD R12, R12, R16 ;  /* 0x000000000c0c7229 */ /* 0x001fe20000000010 */
[----:B------:R-:W-:-:S05]  /*0750*/  IMAD.MOV.U32 R16, RZ, RZ, 0x1 ;  /* 0x00000001ff107424 */ /* 0x000fca00078e00ff */
[----:B------:R-:W0:Y:S01]  /*0760*/  MUFU.RCP64H R17, R13 ;  /* 0x0000000d00117308 */ /* 0x000e220000001800 */
[----:B-1----:R-:W-:Y:S02]  /*0770*/  DADD R14, R20, -R14 ;  /* 0x00000000140e7229 */ /* 0x002fe4000000080e */
[----:B--2---:R-:W-:-:S06]  /*0780*/  DADD R22, R24, -R22 ;  /* 0x0000000018167229 */ /* 0x004fcc0000000816 */
[----:B------:R-:W-:Y:S02]  /*0790*/  DMUL R14, R14, R14 ;  /* 0x0000000e0e0e7228 */ /* 0x000fe40000000000 */
[----:B0-----:R-:W-:-:S06]  /*07a0*/  DFMA R18, -R12, R16, 1 ;  /* 0x3ff000000c12742b */ /* 0x001fcc0000000110 */
[----:B------:R-:W-:Y:S02]  /*07b0*/  DFMA R14, R22, R22, R14 ;  /* 0x00000016160e722b */ /* 0x000fe4000000000e */
[----:B------:R-:W-:-:S08]  /*07c0*/  DFMA R18, R18, R18, R18 ;  /* 0x000000121212722b */ /* 0x000fd00000000012 */
[----:B------:R-:W-:-:S08]  /*07d0*/  DFMA R18, R16, R18, R16 ;  /* 0x000000121012722b */ /* 0x000fd00000000010 */
[----:B------:R-:W-:-:S08]  /*07e0*/  DFMA R20, -R12, R18, 1 ;  /* 0x3ff000000c14742b */ /* 0x000fd00000000112 */
        /* <DEDUP_REMOVED lines=9> */
[----:B------:R-:W-:Y:S01]  /*0880*/  IMAD.MOV.U32 R14, RZ, RZ, R12 ;  /* 0x000000ffff0e7224 */ /* 0x000fe200078e000c */
[----:B------:R-:W-:Y:S01]  /*0890*/  MOV R0, 0x8c0 ;  /* 0x000008c000007802 */ /* 0x000fe20000000f00 */
[----:B------:R-:W-:-:S07]  /*08a0*/  IMAD.MOV.U32 R17, RZ, RZ, R13 ;  /* 0x000000ffff117224 */ /* 0x000fce00078e000d */
[----:B------:R-:W-:Y:S05]  /*08b0*/  CALL.REL.NOINC `($__internal_1_$__cuda_sm20_div_rn_f64_full) ;  /* 0x0000003000a87944 */ /* 0x000fea0003c00000 */
.L_x_83:
[----:B------:R-:W-:Y:S05]  /*08c0*/  BSYNC.RECONVERGENT B2 ;  /* 0x0000000000027941 */ /* 0x000fea0003800200 */
.L_x_82:
        /* <DEDUP_REMOVED lines=58> */
.L_x_85:
[----:B------:R-:W-:Y:S05]  /*0c70*/  BSYNC.RECONVERGENT B0 ;  /* 0x0000000000007941 */ /* 0x000fea0003800200 */
.L_x_84:
[----:B------:R-:W-:-:S11]  /*0c80*/  DADD R12, RZ, R14 ;  /* 0x00000000ff0c7229 */ /* 0x000fd6000000000e */
.L_x_81:
[----:B------:R-:W-:Y:S05]  /*0c90*/  BSYNC.RECONVERGENT B1 ;  /* 0x0000000000017941 */ /* 0x000fea0003800200 */
.L_x_80:
[----:B------:R-:W1:Y:S01]  /*0ca0*/  LDCU.64 UR4, c[0x0][0x390] ;  /* 0x00007200ff0477ac */ /* 0x000e620008000a00 */
[----:B------:R-:W-:Y:S01]  /*0cb0*/  BSSY.RECONVERGENT B1, `(.L_x_86) ;  /* 0x0000063000017945 */ /* 0x000fe20003800200 */
[----:B-1----:R-:W-:-:S04]  /*0cc0*/  ISETP.GE.AND P0, PT, R29, UR5, PT ;  /* 0x000000051d007c0c */ /* 0x002fc8000bf06270 */
[----:B------:R-:W-:-:S13]  /*0cd0*/  ISETP.GE.OR P0, PT, R4, UR4, P0 ;  /* 0x0000000404007c0c */ /* 0x000fda0008706670 */
[----:B------:R-:W-:Y:S05]  /*0ce0*/  @P0 BRA `(.L_x_87) ;  /* 0x00000004007c0947 */ /* 0x000fea0003800000 */
[----:B0-----:R-:W-:Y:S01]  /*0cf0*/  LDS.64 R14, [R30] ;  /* 0x000000001e0e7984 */ /* 0x001fe20000000a00 */
[----:B------:R-:W-:Y:S03]  /*0d00*/  BSSY.RECONVERGENT B2, `(.L_x_88) ;  /* 0x0000021000027945 */ /* 0x000fe60003800200 */
[----:B------:R-:W0:Y:S04]  /*0d10*/  LDS.64 R18, [R31+0x20] ;  /* 0x000020001f127984 */ /* 0x000e280000000a00 */
[----:B------:R-:W-:Y:S04]  /*0d20*/  LDS.64 R22, [R8+0x400] ;  /* 0x0004000008167984 */ /* 0x000fe80000000a00 */
[----:B------:R-:W1:Y:S04]  /*0d30*/  LDS.64 R16, [R9+0x60] ;  /* 0x0000600009107984 */ /* 0x000e680000000a00 */
[----:B------:R-:W-:Y:S04]  /*0d40*/  LDS.64 R26, [R8] ;  /* 0x00000000081a7984 */ /* 0x000fe80000000a00 */
[----:B------:R-:W2:Y:S01]  /*0d50*/  LDS.64 R24, [R9+0x20] ;  /* 0x0000200009187984 */ /* 0x000ea20000000a00 */
        /* <DEDUP_REMOVED lines=20> */
[----:B------:R-:W-:Y:S01]  /*0ea0*/  IMAD.MOV.U32 R19, RZ, RZ, R17 ;  /* 0x000000ffff137224 */ /* 0x000fe200078e0011 */
[----:B------:R-:W-:Y:S01]  /*0eb0*/  MOV R0, 0xef0 ;  /* 0x00000ef000007802 */ /* 0x000fe20000000f00 */
[----:B------:R-:W-:Y:S02]  /*0ec0*/  IMAD.MOV.U32 R18, RZ, RZ, R16 ;  /* 0x000000ffff127224 */ /* 0x000fe400078e0010 */
[----:B------:R-:W-:-:S07]  /*0ed0*/  IMAD.MOV.U32 R17, RZ, RZ, R15 ;  /* 0x000000ffff117224 */ /* 0x000fce00078e000f */
[----:B------:R-:W-:Y:S05]  /*0ee0*/  CALL.REL.NOINC `($__internal_1_$__cuda_sm20_div_rn_f64_full) ;  /* 0x0000002c001c7944 */ /* 0x000fea0003c00000 */
[----:B------:R-:W-:Y:S02]  /*0ef0*/  IMAD.MOV.U32 R18, RZ, RZ, R16 ;  /* 0x000000ffff127224 */ /* 0x000fe400078e0010 */
[----:B------:R-:W-:-:S07]  /*0f00*/  IMAD.MOV.U32 R19, RZ, RZ, R17 ;  /* 0x000000ffff137224 */ /* 0x000fce00078e0011 */
.L_x_89:
[----:B------:R-:W-:Y:S05]  /*0f10*/  BSYNC.RECONVERGENT B2 ;  /* 0x0000000000027941 */ /* 0x000fea0003800200 */
.L_x_88:
        /* <DEDUP_REMOVED lines=58> */
.L_x_91:
[----:B------:R-:W-:Y:S05]  /*12c0*/  BSYNC.RECONVERGENT B0 ;  /* 0x0000000000007941 */ /* 0x000fea0003800200 */
.L_x_90:
[----:B------:R-:W-:-:S11]  /*12d0*/  DADD R12, R12, R16 ;  /* 0x000000000c0c7229 */ /* 0x000fd60000000010 */
.L_x_87:
[----:B------:R-:W-:Y:S05]  /*12e0*/  BSYNC.RECONVERGENT B1 ;  /* 0x0000000000017941 */ /* 0x000fea0003800200 */
.L_x_86:
[----:B------:R-:W1:Y:S01]  /*12f0*/  LDCU.64 UR4, c[0x0][0x390] ;  /* 0x00007200ff0477ac */ /* 0x000e620008000a00 */
[----:B------:R-:W-:Y:S01]  /*1300*/  BSSY.RECONVERGENT B1, `(.L_x_92) ;  /* 0x0000063000017945 */ /* 0x000fe20003800200 */
[----:B-1----:R-:W-:-:S04]  /*1310*/  ISETP.GE.AND P0, PT, R7, UR5, PT ;  /* 0x0000000507007c0c */ /* 0x002fc8000bf06270 */
[----:B------:R-:W-:-:S13]  /*1320*/  ISETP.GE.OR P0, PT, R11, UR4, P0 ;  /* 0x000000040b007c0c */ /* 0x000fda0008706670 */
[----:B------:R-:W-:Y:S05]  /*1330*/  @P0 BRA `(.L_x_93) ;  /* 0x00000004007c0947 */ /* 0x000fea0003800000 */
[----:B0-----:R-:W-:Y:S01]  /*1340*/  LDS.64 R14, [R30+0x100] ;  /* 0x000100001e0e7984 */ /* 0x001fe20000000a00 */
[----:B------:R-:W-:Y:S03]  /*1350*/  BSSY.RECONVERGENT B2, `(.L_x_94) ;  /* 0x0000021000027945 */ /* 0x000fe60003800200 */
[----:B------:R-:W0:Y:S04]  /*1360*/  LDS.64 R18, [R31] ;  /* 0x000000001f127984 */ /* 0x000e280000000a00 */
[----:B------:R-:W-:Y:S04]  /*1370*/  LDS.64 R22, [R8+0x500] ;  /* 0x0005000008167984 */ /* 0x000fe80000000a00 */
[----:B------:R-:W1:Y:S04]  /*1380*/  LDS.64 R16, [R9+0x40] ;  /* 0x0000400009107984 */ /* 0x000e680000000a00 */
[----:B------:R-:W-:Y:S04]  /*1390*/  LDS.64 R26, [R8+0x100] ;  /* 0x00010000081a7984 */ /* 0x000fe80000000a00 */
        /* <DEDUP_REMOVED lines=28> */
.L_x_95:
[----:B------:R-:W-:Y:S05]  /*1560*/  BSYNC.RECONVERGENT B2 ;  /* 0x0000000000027941 */ /* 0x000fea0003800200 */
.L_x_94:
        /* <DEDUP_REMOVED lines=58> */
.L_x_97:
[----:B------:R-:W-:Y:S05]  /*1910*/  BSYNC.RECONVERGENT B0 ;  /* 0x0000000000007941 */ /* 0x000fea0003800200 */
.L_x_96:
[----:B------:R-:W-:-:S11]  /*1920*/  DADD R12, R12, R16 ;  /* 0x000000000c0c7229 */ /* 0x000fd60000000010 */
.L_x_93:
[----:B------:R-:W-:Y:S05]  /*1930*/  BSYNC.RECONVERGENT B1 ;  /* 0x0000000000017941 */ /* 0x000fea0003800200 */
.L_x_92:
[----:B------:R-:W1:Y:S01]  /*1940*/  LDCU.64 UR4, c[0x0][0x390] ;  /* 0x00007200ff0477ac */ /* 0x000e620008000a00 */
[----:B------:R-:W-:Y:S01]  /*1950*/  BSSY.RECONVERGENT B1, `(.L_x_98) ;  /* 0x000005f000017945 */ /* 0x000fe20003800200 */
[----:B-1----:R-:W-:-:S04]  /*1960*/  ISETP.GE.AND P0, PT, R29, UR5, PT ;  /* 0x000000051d007c0c */ /* 0x002fc8000bf06270 */
[----:B------:R-:W-:-:S13]  /*1970*/  ISETP.GE.OR P0, PT, R11, UR4, P0 ;  /* 0x000000040b007c0c */ /* 0x000fda0008706670 */
[----:B------:R-:W-:Y:S05]  /*1980*/  @P0 BRA `(.L_x_99) ;  /* 0x00000004006c0947 */ /* 0x000fea0003800000 */
[----:B0-----:R-:W-:Y:S01]  /*1990*/  LDS.64 R14, [R30+0x100] ;  /* 0x000100001e0e7984 */ /* 0x001fe20000000a00 */
[----:B------:R-:W-:Y:S03]  /*19a0*/  BSSY.RECONVERGENT B2, `(.L_x_100) ;  /* 0x000001d000027945 */ /* 0x000fe60003800200 */
[----:B------:R-:W0:Y:S04]  /*19b0*/  LDS.64 R20, [R31+0x20] ;  /* 0x000020001f147984 */ /* 0x000e280000000a00 */
[----:B------:R-:W-:Y:S04]  /*19c0*/  LDS.64 R18, [R8+0x500] ;  /* 0x0005000008127984 */ /* 0x000fe80000000a00 */
[----:B------:R-:W1:Y:S04]  /*19d0*/  LDS.64 R16, [R9+0x60] ;  /* 0x0000600009107984 */ /* 0x000e680000000a00 */
[----:B------:R-:W-:Y:S04]  /*19e0*/  LDS.64 R26, [R8+0x100] ;  /* 0x00010000081a7984 */ /* 0x000fe80000000a00 */
[----:B------:R-:W2:Y:S01]  /*19f0*/  LDS.64 R24, [R9+0x20] ;  /* 0x0000200009187984 */ /* 0x000ea20000000a00 */
[----:B0-----:R-:W-:Y:S01]  /*1a00*/  DADD R14, R14, R20 ;  /* 0x000000000e0e7229 */ /* 0x001fe20000000014 */
[----:B------:R-:W-:-:S05]  /*1a10*/  IMAD.MOV.U32 R20, RZ, RZ, 0x1 ;  /* 0x00000001ff147424 */ /* 0x000fca00078e00ff */
[----:B------:R-:W0:Y:S01]  /*1a20*/  MUFU.RCP64H R21, R15 ;  /* 0x0000000f00157308 */ /* 0x000e220000001800 */
[----:B-1----:R-:W-:-:S08]  /*1a30*/  DADD R16, R18, -R16 ;  /* 0x0000000012107229 */ /* 0x002fd00000000810 */
[----:B------:R-:W-:Y:S02]  /*1a40*/  DMUL R18, R16, R16 ;  /* 0x0000001010127228 */ /* 0x000fe40000000000 */
[----:B--2---:R-:W-:Y:S02]  /*1a50*/  DADD R24, R26, -R24 ;  /* 0x000000001a187229 */ /* 0x004fe40000000818 */
        /* <DEDUP_REMOVED lines=15> */
[----:B------:R-:W-:-:S07]  /*1b50*/  MOV R0, 0x1b70 ;  /* 0x00001b7000007802 */ /* 0x000fce0000000f00 */
[----:B------:R-:W-:Y:S05]  /*1b60*/  CALL.REL.NOINC `($__internal_1_$__cuda_sm20_div_rn_f64_full) ;  /* 0x0000001c00fc7944 */ /* 0x000fea0003c00000 */
.L_x_101:
[----:B------:R-:W-:Y:S05]  /*1b70*/  BSYNC.RECONVERGENT B2 ;  /* 0x0000000000027941 */ /* 0x000fea0003800200 */
.L_x_100:
        /* <DEDUP_REMOVED lines=58> */
.L_x_103:
[----:B------:R-:W-:Y:S05]  /*1f20*/  BSYNC.RECONVERGENT B0 ;  /* 0x0000000000007941 */ /* 0x000fea0003800200 */
.L_x_102:
[----:B------:R-:W-:-:S11]  /*1f30*/  DADD R12, R12, R18 ;  /* 0x000000000c0c7229 */ /* 0x000fd60000000012 */
.L_x_99:
[----:B------:R-:W-:Y:S05]  /*1f40*/  BSYNC.RECONVERGENT B1 ;  /* 0x0000000000017941 */ /* 0x000fea0003800200 */
.L_x_98:
        /* <DEDUP_REMOVED lines=35> */
.L_x_107:
[----:B------:R-:W-:Y:S05]  /*2180*/  BSYNC.RECONVERGENT B2 ;  /* 0x0000000000027941 */ /* 0x000fea0003800200 */
.L_x_106:
        /* <DEDUP_REMOVED lines=58> */
.L_x_109:
[----:B------:R-:W-:Y:S05]  /*2530*/  BSYNC.RECONVERGENT B0 ;  /* 0x0000000000007941 */ /* 0x000fea0003800200 */
.L_x_108:
[----:B------:R-:W-:-:S11]  /*2540*/  DADD R12, R12, R18 ;  /* 0x000000000c0c7229 */ /* 0x000fd60000000012 */
.L_x_105:
[----:B------:R-:W-:Y:S05]  /*2550*/  BSYNC.RECONVERGENT B1 ;  /* 0x0000000000017941 */ /* 0x000fea0003800200 */
.L_x_104:
[----:B------:R-:W1:Y:S01]  /*2560*/  LDCU.64 UR4, c[0x0][0x390] ;  /* 0x00007200ff0477ac */ /* 0x000e620008000a00 */
[----:B------:R-:W-:Y:S01]  /*2570*/  BSSY.RECONVERGENT B1, `(.L_x_110) ;  /* 0x0000062000017945 */ /* 0x000fe20003800200 */
[----:B-1----:R-:W-:-:S04]  /*2580*/  ISETP.GE.AND P0, PT, R29, UR5, PT ;  /* 0x000000051d007c0c */ /* 0x002fc8000bf06270 */
[----:B------:R-:W-:-:S13]  /*2590*/  ISETP.GE.OR P0, PT, R10, UR4, P0 ;  /* 0x000000040a007c0c */ /* 0x000fda0008706670 */
[----:B------:R-:W-:Y:S05]  /*25a0*/  @P0 BRA `(.L_x_111) ;  /* 0x0000000400780947 */ /* 0x000fea0003800000 */
[----:B------:R-:W-:Y:S01]  /*25b0*/  LDS.64 R10, [R30+0x200] ;  /* 0x000200001e0a7984 */ /* 0x000fe20000000a00 */
[----:B0-----:R-:W-:Y:S01]  /*25c0*/  IMAD.MOV.U32 R20, RZ, RZ, 0x1 ;  /* 0x00000001ff147424 */ /* 0x001fe200078e00ff */
[----:B------:R-:W-:Y:S02]  /*25d0*/  BSSY.RECONVERGENT B2, `(.L_x_112) ;  /* 0x000001f000027945 */ /* 0x000fe40003800200 */
[----:B------:R-:W0:Y:S04]  /*25e0*/  LDS.64 R18, [R31+0x20] ;  /* 0x000020001f127984 */ /* 0x000e280000000a00 */
[----:B------:R-:W-:Y:S04]  /*25f0*/  LDS.64 R16, [R8+0x600] ;  /* 0x0006000008107984 */ /* 0x000fe80000000a00 */
[----:B------:R-:W1:Y:S04]  /*2600*/  LDS.64 R14, [R9+0x60] ;  /* 0x00006000090e7984 */ /* 0x000e680000000a00 */
[----:B------:R-:W-:Y:S01]  /*2610*/  LDS.64 R24, [R8+0x200] ;  /* 0x0002000008187984 */ /* 0x000fe20000000a00 */
[----:B0-----:R-:W-:-:S03]  /*2620*/  DADD R10, R10, R18 ;  /* 0x000000000a0a7229 */ /* 0x001fc60000000012 */
[----:B------:R-:W0:Y:S03]  /*2630*/  LDS.64 R18, [R9+0x20] ;  /* 0x0000200009127984 */ /* 0x000e260000000a00 */
[----:B------:R-:W2:Y:S01]  /*2640*/  MUFU.RCP64H R21, R11 ;  /* 0x0000000b00157308 */ /* 0x000ea20000001800 */
[----:B-1----:R-:W-:-:S08]  /*2650*/  DADD R14, R16, -R14 ;  /* 0x00000000100e7229 */ /* 0x002fd0000000080e */
[----:B------:R-:W-:Y:S02]  /*2660*/  DMUL R16, R14, R14 ;  /* 0x0000000e0e107228 */ /* 0x000fe40000000000 */
[----:B--2---:R-:W-:-:S08]  /*2670*/  DFMA R22, -R10, R20, 1 ;  /* 0x3ff000000a16742b */ /* 0x004fd00000000114 */
[----:B------:R-:W-:-:S08]  /*2680*/  DFMA R22, R22, R22, R22 ;  /* 0x000000161616722b */ /* 0x000fd00000000016 */
[----:B------:R-:W-:Y:S02]  /*2690*/  DFMA R22, R20, R22, R20 ;  /* 0x000000161416722b */ /* 0x000fe40000000014 */
[----:B0-----:R-:W-:-:S06]  /*26a0*/  DADD R18, R24, -R18 ;  /* 0x0000000018127229 */ /* 0x001fcc0000000812 */
        /* <DEDUP_REMOVED lines=15> */
[----:B------:R-:W-:Y:S02]  /*27a0*/  IMAD.MOV.U32 R14, RZ, RZ, R16 ;  /* 0x000000ffff0e7224 */ /* 0x000fe400078e0010 */
[----:B------:R-:W-:-:S07]  /*27b0*/  IMAD.MOV.U32 R15, RZ, RZ, R17 ;  /* 0x000000ffff0f7224 */ /* 0x000fce00078e0011 */
.L_x_113:
[----:B------:R-:W-:Y:S05]  /*27c0*/  BSYNC.RECONVERGENT B2 ;  /* 0x0000000000027941 */ /* 0x000fea0003800200 */
.L_x_112:
        /* <DEDUP_REMOVED lines=58> */
.L_x_115:
[----:B------:R-:W-:Y:S05]  /*2b70*/  BSYNC.RECONVERGENT B0 ;  /* 0x0000000000007941 */ /* 0x000fea0003800200 */
.L_x_114:
[----:B------:R-:W-:-:S11]  /*2b80*/  DADD R12, R12, R16 ;  /* 0x000000000c0c7229 */ /* 0x000fd60000000010 */
.L_x_111:
[----:B------:R-:W-:Y:S05]  /*2b90*/  BSYNC.RECONVERGENT B1 ;  /* 0x0000000000017941 */ /* 0x000fea0003800200 */
.L_x_110:
[----:B------:R-:W1:Y:S01]  /*2ba0*/  LDCU.64 UR4, c[0x0][0x390] ;  /* 0x00007200ff0477ac */ /* 0x000e620008000a00 */
[----:B------:R-:W-:Y:S01]  /*2bb0*/  BSSY.RECONVERGENT B1, `(.L_x_116) ;  /* 0x0000061000017945 */ /* 0x000fe20003800200 */
[----:B-1----:R-:W-:-:S04]  /*2bc0*/  ISETP.GE.AND P0, PT, R7, UR5, PT ;  /* 0x0000000507007c0c */ /* 0x002fc8000bf06270 */
[----:B------:R-:W-:-:S13]  /*2bd0*/  ISETP.GE.OR P0, PT, R28, UR4, P0 ;  /* 0x000000041c007c0c */ /* 0x000fda0008706670 */
[----:B------:R-:W-:Y:S05]  /*2be0*/  @P0 BRA `(.L_x_117) ;  /* 0x0000000400740947 */ /* 0x000fea0003800000 */
[----:B0-----:R-:W-:Y:S01]  /*2bf0*/  LDS.64 R14, [R30+0x300] ;  /* 0x000300001e0e7984 */ /* 0x001fe20000000a00 */
[----:B------:R-:W-:Y:S01]  /*2c00*/  IMAD.MOV.U32 R18, RZ, RZ, 0x1 ;  /* 0x00000001ff127424 */ /* 0x000fe200078e00ff */
[----:B------:R-:W-:Y:S02]  /*2c10*/  BSSY.RECONVERGENT B2, `(.L_x_118) ;  /* 0x000001e000027945 */ /* 0x000fe40003800200 */
[----:B------:R-:W0:Y:S04]  /*2c20*/  LDS.64 R10, [R31] ;  /* 0x000000001f0a7984 */ /* 0x000e280000000a00 */
[----:B------:R-:W-:Y:S04]  /*2c30*/  LDS.64 R22, [R8+0x700] ;  /* 0x0007000008167984 */ /* 0x000fe80000000a00 */
[----:B------:R-:W1:Y:S04]  /*2c40*/  LDS.64 R24, [R9+0x40] ;  /* 0x0000400009187984 */ /* 0x000e680000000a00 */
[----:B------:R-:W-:Y:S01]  /*2c50*/  LDS.64 R16, [R9] ;  /* 0x0000000009107984 */ /* 0x000fe20000000a00 */
        /* <DEDUP_REMOVED lines=23> */
[----:B------:R-:W-:Y:S02]  /*2dd0*/  IMAD.MOV.U32 R10, RZ, RZ, R16 ;  /* 0x000000ffff0a7224 */ /* 0x000fe400078e0010 */
[----:B------:R-:W-:-:S07]  /*2de0*/  IMAD.MOV.U32 R11, RZ, RZ, R17 ;  /* 0x000000ffff0b7224 */ /* 0x000fce00078e0011 */
.L_x_119:
[----:B------:R-:W-:Y:S05]  /*2df0*/  BSYNC.RECONVERGENT B2 ;  /* 0x0000000000027941 */ /* 0x000fea0003800200 */
.L_x_118:
        /* <DEDUP_REMOVED lines=58> */
.L_x_121:
[----:B------:R-:W-:Y:S05]  /*31a0*/  BSYNC.RECONVERGENT B0 ;  /* 0x0000000000007941 */ /* 0x000fea0003800200 */
.L_x_120:
[----:B------:R-:W-:-:S11]  /*31b0*/  DADD R12, R12, R16 ;  /* 0x000000000c0c7229 */ /* 0x000fd60000000010 */
.L_x_117:
[----:B------:R-:W-:Y:S05]  /*31c0*/  BSYNC.RECONVERGENT B1 ;  /* 0x0000000000017941 */ /* 0x000fea0003800200 */
.L_x_116:
        /* <DEDUP_REMOVED lines=33> */
[----:B------:R-:W-:-:S07]  /*33e0*/  MOV R0, 0x3400 ;  /* 0x0000340000007802 */ /* 0x000fce0000000f00 */
[----:B------:R-:W-:Y:S05]  /*33f0*/  CALL.REL.NOINC `($__internal_1_$__cuda_sm20_div_rn_f64_full) ;  /* 0x0000000400d87944 */ /* 0x000fea0003c00000 */
[----:B------:R-:W-:Y:S02]  /*3400*/  IMAD.MOV.U32 R8, RZ, RZ, R16 ;  /* 0x000000ffff087224 */ /* 0x000fe400078e0010 */
[----:B------:R-:W-:-:S07]  /*3410*/  IMAD.MOV.U32 R9, RZ, RZ, R17 ;  /* 0x000000ffff097224 */ /* 0x000fce00078e0011 */
.L_x_125:
[----:B------:R-:W-:Y:S05]  /*3420*/  BSYNC.RECONVERGENT B2 ;  /* 0x0000000000027941 */ /* 0x000fea0003800200 */
.L_x_124:
        /* <DEDUP_REMOVED lines=50> */
[----:B------:R-:W-:Y:S01]  /*3750*/  @!P1 LEA.HI R0, R10, R10, RZ, 0x1 ;  /* 0x0000000a0a009211 */ /* 0x000fe200078f08ff */
[----:B------:R-:W-:Y:S01]  /*3760*/  @!P1 IMAD.MOV.U32 R8, RZ, RZ, R16 ;  /* 0x000000ffff089224 */ /* 0x000fe200078e0010 */
[----:B------:R-:W-:Y:S02]  /*3770*/  FSEL R15, R15, RZ, P0 ;  /* 0x000000ff0f0f7208 */ /* 0x000fe40000000000 */
[----:B------:R-:W-:-:S05]  /*3780*/  @!P1 SHF.R.S32.HI R9, RZ, 0x1, R0 ;  /* 0x00000001ff099819 */ /* 0x000fca0000011400 */
[----:B------:R-:W-:Y:S02]  /*3790*/  @!P1 IMAD.IADD R10, R10, 0x1, -R9 ;  /* 0x000000010a0a9824 */ /* 0x000fe400078e0a09 */
[----:B------:R-:W-:-:S03]  /*37a0*/  @!P1 IMAD R9, R9, 0x100000, R17 ;  /* 0x0010000009099824 */ /* 0x000fc600078e0211 */
[----:B------:R-:W-:Y:S01]  /*37b0*/  @!P1 LEA R11, R10, 0x3ff00000, 0x14 ;  /* 0x3ff000000a0b9811 */ /* 0x000fe200078ea0ff */
[----:B------:R-:W-:-:S06]  /*37c0*/  @!P1 IMAD.MOV.U32 R10, RZ, RZ, RZ ;  /* 0x000000ffff0a9224 */ /* 0x000fcc00078e00ff */
[----:B------:R-:W-:-:S11]  /*37d0*/  @!P1 DMUL R14, R8, R10 ;  /* 0x0000000a080e9228 */ /* 0x000fd60000000000 */
.L_x_127:
[----:B------:R-:W-:Y:S05]  /*37e0*/  BSYNC.RECONVERGENT B0 ;  /* 0x0000000000007941 */ /* 0x000fea0003800200 */
.L_x_126:
[----:B------:R-:W-:-:S11]  /*37f0*/  DADD R12, R12, R14 ;  /* 0x000000000c0c7229 */ /* 0x000fd6000000000e */
.L_x_123:
[----:B------:R-:W-:Y:S05]  /*3800*/  BSYNC.RECONVERGENT B1 ;  /* 0x0000000000017941 */ /* 0x000fea0003800200 */
.L_x_122:
[----:B------:R-:W-:Y:S04]  /*3810*/  SHFL.DOWN PT, R8, R12, 0x1, 0x1f ;  /* 0x08201f000c087f89 */ /* 0x000fe800000e0000 */
[----:B0-----:R-:W0:Y:S01]  /*3820*/  SHFL.DOWN P0, R9, R13, 0x1, 0x1f ;  /* 0x08201f000d097f89 */ /* 0x001e220000000000 */
[----:B------:R-:W1:Y:S01]  /*3830*/  S2R R0, SR_LANEID ;  /* 0x0000000000007919 */ /* 0x000e620000000000 */
[----:B0-----:R-:W-:-:S10]  /*3840*/  DADD R8, R8, R12 ;  /* 0x0000000008087229 */ /* 0x001fd4000000000c */
[----:B------:R-:W-:Y:S02]  /*3850*/  FSEL R10, R8, R12, P0 ;  /* 0x0000000c080a7208 */ /* 0x000fe40000000000 */
[----:B------:R-:W-:Y:S02]  /*3860*/  FSEL R11, R9, R13, P0 ;  /* 0x0000000d090b7208 */ /* 0x000fe40000000000 */
[----:B-1----:R-:W-:Y:S01]  /*3870*/  ISETP.NE.AND P1, PT, R0, RZ, PT ;  /* 0x000000ff0000720c */ /* 0x002fe20003f25270 */
[----:B------:R-:W-:Y:S01]  /*3880*/  SHFL.DOWN PT, R8, R10, 0x2, 0x1f ;  /* 0x08401f000a087f89 */ /* 0x000fe200000e0000 */
[----:B------:R-:W-:-:S03]  /*3890*/  IMAD R0, R5, 0x20, R2 ;  /* 0x0000002005007824 */ /* 0x000fc600078e0202 */
[----:B------:R-:W0:Y:S02]  /*38a0*/  SHFL.DOWN P0, R9, R11, 0x2, 0x1f ;  /* 0x08401f000b097f89 */ /* 0x000e240000000000 */
[----:B------:R-:W-:-:S06]  /*38b0*/  ISETP.NE.AND P2, PT, R0, RZ, PT ;  /* 0x000000ff0000720c */ /* 0x000fcc0003f45270 */
[----:B------:R-:W1:Y:S01]  /*38c0*/  @!P1 S2R R4, SR_CgaCtaId ;  /* 0x0000000000049919 */ /* 0x000e620000008800 */
[----:B------:R-:W-:Y:S02]  /*38d0*/  @!P1 MOV R7, 0x400 ;  /* 0x0000040000079802 */ /* 0x000fe40000000f00 */
[----:B------:R-:W-:-:S04]  /*38e0*/  @!P1 SHF.R.U32.HI R0, RZ, 0x2, R0 ;  /* 0x00000002ff009819 */ /* 0x000fc80000011600 */
[----:B------:R-:W-:Y:S01]  /*38f0*/  @!P1 LOP3.LUT R0, R0, 0x3ff8, RZ, 0xc0, !PT ;  /* 0x00003ff800009812 */ /* 0x000fe200078ec0ff */
[----:B0-----:R-:W-:-:S10]  /*3900*/  DADD R8, R8, R10 ;  /* 0x0000000008087229 */ /* 0x001fd4000000000a */
[----:B------:R-:W-:Y:S02]  /*3910*/  FSEL R14, R8, R10, P0 ;  /* 0x0000000a080e7208 */ /* 0x000fe40000000000 */
[----:B------:R-:W-:-:S03]  /*3920*/  FSEL R15, R9, R11, P0 ;  /* 0x0000000b090f7208 */ /* 0x000fc60000000000 */
[----:B------:R-:W-:Y:S01]  /*3930*/  SHFL.DOWN PT, R8, R14, 0x4, 0x1f ;  /* 0x08801f000e087f89 */ /* 0x000fe200000e0000 */
[----:B-1----:R-:W-:Y:S02]  /*3940*/  @!P1 LEA R7, R4, R7, 0x18 ;  /* 0x0000000704079211 */ /* 0x002fe400078ec0ff */
[----:B------:R-:W-:Y:S01]  /*3950*/  @!P2 MOV R4, 0x400 ;  /* 0x000004000004a802 */ /* 0x000fe20000000f00 */
[----:B------:R-:W0:Y:S02]  /*3960*/  SHFL.DOWN P0, R9, R15, 0x4, 0x1f ;  /* 0x08801f000f097f89 */ /* 0x000e240000000000 */
[----:B------:R-:W-:Y:S01]  /*3970*/  @!P1 IMAD.IADD R7, R0, 0x1, R7 ;  /* 0x0000000100079824 */ /* 0x000fe200078e0207 */
[----:B0-----:R-:W-:-:S10]  /*3980*/  DADD R8, R8, R14 ;  /* 0x0000000008087229 */ /* 0x001fd4000000000e */
[----:B------:R-:W-:Y:S02]  /*3990*/  FSEL R12, R8, R14, P0 ;  /* 0x0000000e080c7208 */ /* 0x000fe40000000000 */
[----:B------:R-:W-:Y:S02]  /*39a0*/  FSEL R13, R9, R15, P0 ;  /* 0x0000000f090d7208 */ /* 0x000fe40000000000 */
[----:B------:R-:W0:Y:S01]  /*39b0*/  @!P2 S2R R15, SR_CgaCtaId ;  /* 0x00000000000fa919 */ /* 0x000e220000008800 */
[----:B------:R-:W-:Y:S04]  /*39c0*/  SHFL.DOWN PT, R8, R12, 0x8, 0x1f ;  /* 0x09001f000c087f89 */ /* 0x000fe800000e0000 */
[----:B------:R-:W1:Y:S02]  /*39d0*/  SHFL.DOWN P0, R9, R13, 0x8, 0x1f ;  /* 0x09001f000d097f89 */ /* 0x000e640000000000 */
[----:B-1----:R-:W-:Y:S01]  /*39e0*/  DADD R8, R8, R12 ;  /* 0x0000000008087229 */ /* 0x002fe2000000000c */
[----:B0-----:R-:W-:-:S09]  /*39f0*/  @!P2 LEA R4, R15, R4, 0x18 ;  /* 0x000000040f04a211 */ /* 0x001fd200078ec0ff */
[----:B------:R-:W-:Y:S02]  /*3a00*/  FSEL R10, R8, R12, P0 ;  /* 0x0000000c080a7208 */ /* 0x000fe40000000000 */
[----:B------:R-:W-:-:S03]  /*3a10*/  FSEL R11, R9, R13, P0 ;  /* 0x0000000d090b7208 */ /* 0x000fc60000000000 */
[----:B------:R-:W-:Y:S04]  /*3a20*/  SHFL.DOWN PT, R8, R10, 0x10, 0x1f ;  /* 0x0a001f000a087f89 */ /* 0x000fe800000e0000 */
[----:B------:R-:W0:Y:S02]  /*3a30*/  SHFL.DOWN P0, R9, R11, 0x10, 0x1f ;  /* 0x0a001f000b097f89 */ /* 0x000e240000000000 */
[----:B0-----:R-:W-:-:S10]  /*3a40*/  DADD R8, R8, R10 ;  /* 0x0000000008087229 */ /* 0x001fd4000000000a */
[----:B------:R-:W-:Y:S02]  /*3a50*/  FSEL R12, R8, R10, P0 ;  /* 0x0000000a080c7208 */ /* 0x000fe40000000000 */
[----:B------:R-:W-:Y:S02]  /*3a60*/  FSEL R13, R9, R11, P0 ;  /* 0x0000000b090d7208 */ /* 0x000fe40000000000 */
[----:B------:R-:W-:-:S03]  /*3a70*/  LOP3.LUT P0, RZ, R2, R5, RZ, 0xfc, !PT ;  /* 0x0000000502ff7212 */ /* 0x000fc6000780fcff */
[----:B------:R0:W-:Y:S01]  /*3a80*/  @!P1 STS.64 [R7+0x8], R12 ;  /* 0x0000080c07009388 */ /* 0x0001e20000000a00 */
[----:B------:R-:W-:Y:S06]  /*3a90*/  BAR.SYNC.DEFER_BLOCKING 0x0 ;  /* 0x0000000000007b1d */ /* 0x000fec0000010000 */
[----:B------:R0:W1:Y:S04]  /*3aa0*/  @!P2 LDS.128 R8, [R4+0x10] ;  /* 0x000010000408a984 */ /* 0x0000680000000c00 */
[----:B------:R0:W2:Y:S01]  /*3ab0*/  @!P2 LDS.64 R14, [R4+0x20] ;  /* 0x00002000040ea984 */ /* 0x0000a20000000a00 */
[----:B------:R-:W-:Y:S05]  /*3ac0*/  @P0 EXIT ;  /* 0x000000000000094d */ /* 0x000fea0003800000 */
[----:B0-----:R-:W0:Y:S01]  /*3ad0*/  LDC.64 R4, c[0x0][0x3a8] ;  /* 0x0000ea00ff047b82 */ /* 0x001e220000000a00 */
[----:B------:R-:W3:Y:S01]  /*3ae0*/  LDCU UR4, c[0x0][0x370] ;  /* 0x00006e00ff0477ac */ /* 0x000ee20008000800 */
[----:B-1----:R-:W-:-:S08]  /*3af0*/  @!P2 DADD R8, R12, R8 ;  /* 0x000000000c08a229 */ /* 0x002fd00000000008 */
[----:B------:R-:W-:-:S08]  /*3b00*/  @!P2 DADD R8, R8, R10 ;  /* 0x000000000808a229 */ /* 0x000fd0000000000a */
[----:B--2---:R-:W-:Y:S01]  /*3b10*/  @!P2 DADD R12, R8, R14 ;  /* 0x00000000080ca229 */ /* 0x004fe2000000000e */
[----:B---3--:R-:W-:-:S04]  /*3b20*/  IMAD R3, R6, UR4, R3 ;  /* 0x0000000406037c24 */ /* 0x008fc8000f8e0203 */
[----:B0-----:R-:W-:-:S05]  /*3b30*/  IMAD.WIDE.U32 R2, R3, 0x8, R4 ;  /* 0x0000000803027825 */ /* 0x001fca00078e0004 */
[----:B------:R-:W-:Y:S01]  /*3b40*/  STG.E.64 desc[UR8][R2.64], R12 ;  /* 0x0000000c02007986 */ /* 0x000fe2000c101b08 */
[----:B------:R-:W-:Y:S05]  /*3b50*/  EXIT ;  /* 0x000000000000794d */ /* 0x000fea0003800000 */
        .weak           $__internal_1_$__cuda_sm20_div_rn_f64_full
        .type           $__internal_1_$__cuda_sm20_div_rn_f64_full,@function
        .size           $__internal_1_$__cuda_sm20_div_rn_f64_full,(.L_x_135 - $__internal_1_$__cuda_sm20_div_rn_f64_full)
$__internal_1_$__cuda_sm20_div_rn_f64_full:
[C---:B------:R-:W-:Y:S01]  /*3b60*/  FSETP.GEU.AND P0, PT, |R17|.reuse, 1.469367938527859385e-39, PT ;  /* 0x001000001100780b */ /* 0x040fe20003f0e200 */
[----:B------:R-:W-:Y:S01]  /*3b70*/  IMAD.MOV.U32 R16, RZ, RZ, R14 ;  /* 0x000000ffff107224 */ /* 0x000fe200078e000e */
[----:B------:R-:W-:Y:S01]  /*3b80*/  LOP3.LUT R15, R17, 0x800fffff, RZ, 0xc0, !PT ;  /* 0x800fffff110f7812 */ /* 0x000fe200078ec0ff */
[----:B------:R-:W-:Y:S01]  /*3b90*/  IMAD.MOV.U32 R20, RZ, RZ, 0x1 ;  /* 0x00000001ff147424 */ /* 0x000fe200078e00ff */
[----:B------:R-:W-:Y:S01]  /*3ba0*/  FSETP.GEU.AND P2, PT, |R19|, 1.469367938527859385e-39, PT ;  /* 0x001000001300780b */ /* 0x000fe20003f4e200 */
[----:B------:R-:W-:Y:S01]  /*3bb0*/  IMAD.MOV.U32 R32, RZ, RZ, 0x1ca00000 ;  /* 0x1ca00000ff207424 */ /* 0x000fe200078e00ff */
[----:B------:R-:W-:Y:S01]  /*3bc0*/  LOP3.LUT R15, R15, 0x3ff00000, RZ, 0xfc, !PT ;  /* 0x3ff000000f0f7812 */ /* 0x000fe200078efcff */
[----:B------:R-:W-:Y:S01]  /*3bd0*/  BSSY.RECONVERGENT B0, `(.L_x_128) ;  /* 0x0000050000007945 */ /* 0x000fe20003800200 */
[----:B------:R-:W-:Y:S02]  /*3be0*/  LOP3.LUT R34, R19, 0x7ff00000, RZ, 0xc0, !PT ;  /* 0x7ff0000013227812 */ /* 0x000fe400078ec0ff */
[----:B------:R-:W-:-:S03]  /*3bf0*/  LOP3.LUT R33, R17, 0x7ff00000, RZ, 0xc0, !PT ;  /* 0x7ff0000011217812 */ /* 0x000fc600078ec0ff */
[----:B------:R-:W-:Y:S01]  /*3c00*/  @!P0 DMUL R14, R16, 8.98846567431157953865e+307 ;  /* 0x7fe00000100e8828 */ /* 0x000fe20000000000 */
[----:B------:R-:W-:-:S03]  /*3c10*/  ISETP.GE.U32.AND P1, PT, R34, R33, PT ;  /* 0x000000212200720c */ /* 0x000fc60003f26070 */
[----:B------:R-:W-:Y:S01]  /*3c20*/  @!P2 LOP3.LUT R25, R17, 0x7ff00000, RZ, 0xc0, !PT ;  /* 0x7ff000001119a812 */ /* 0x000fe200078ec0ff */
[----:B------:R-:W-:Y:S01]  /*3c30*/  @!P2 IMAD.MOV.U32 R26, RZ, RZ, RZ ;  /* 0x000000ffff1aa224 */ /* 0x000fe200078e00ff */
[----:B------:R-:W0:Y:S02]  /*3c40*/  MUFU.RCP64H R21, R15 ;  /* 0x0000000f00157308 */ /* 0x000e240000001800 */
[----:B------:R-:W-:Y:S02]  /*3c50*/  @!P2 ISETP.GE.U32.AND P3, PT, R34, R25, PT ;  /* 0x000000192200a20c */ /* 0x000fe40003f66070 */
[----:B------:R-:W-:Y:S02]  /*3c60*/  @!P0 LOP3.LUT R33, R15, 0x7ff00000, RZ, 0xc0, !PT ;  /* 0x7ff000000f218812 */ /* 0x000fe400078ec0ff */
[----:B------:R-:W-:-:S03]  /*3c70*/  @!P2 SEL R25, R32, 0x63400000, !P3 ;  /* 0x634000002019a807 */ /* 0x000fc60005800000 */
[----:B------:R-:W-:Y:S01]  /*3c80*/  VIADD R35, R33, 0xffffffff ;  /* 0xffffffff21237836 */ /* 0x000fe20000000000 */
[----:B------:R-:W-:-:S04]  /*3c90*/  @!P2 LOP3.LUT R25, R25, 0x80000000, R19, 0xf8, !PT ;  /* 0x800000001919a812 */ /* 0x000fc800078ef813 */
[----:B------:R-:W-:Y:S01]  /*3ca0*/  @!P2 LOP3.LUT R27, R25, 0x100000, RZ, 0xfc, !PT ;  /* 0x00100000191ba812 */ /* 0x000fe200078efcff */
[----:B0-----:R-:W-:-:S08]  /*3cb0*/  DFMA R22, R20, -R14, 1 ;  /* 0x3ff000001416742b */ /* 0x001fd0000000080e */
[----:B------:R-:W-:-:S08]  /*3cc0*/  DFMA R22, R22, R22, R22 ;  /* 0x000000161616722b */ /* 0x000fd00000000016 */
[----:B------:R-:W-:Y:S01]  /*3cd0*/  DFMA R22, R20, R22, R20 ;  /* 0x000000161416722b */ /* 0x000fe20000000014 */
[----:B------:R-:W-:Y:S01]  /*3ce0*/  SEL R21, R32, 0x63400000, !P1 ;  /* 0x6340000020157807 */ /* 0x000fe20004800000 */
[----:B------:R-:W-:-:S03]  /*3cf0*/  IMAD.MOV.U32 R20, RZ, RZ, R18 ;  /* 0x000000ffff147224 */ /* 0x000fc600078e0012 */
[----:B------:R-:W-:-:S03]  /*3d00*/  LOP3.LUT R21, R21, 0x800fffff, R19, 0xf8, !PT ;  /* 0x800fffff15157812 */ /* 0x000fc600078ef813 */
[----:B------:R-:W-:-:S03]  /*3d10*/  DFMA R24, R22, -R14, 1 ;  /* 0x3ff000001618742b */ /* 0x000fc6000000080e */
[----:B------:R-:W-:-:S05]  /*3d20*/  @!P2 DFMA R20, R20, 2, -R26 ;  /* 0x400000001414a82b */ /* 0x000fca000000081a */
[----:B------:R-:W-:-:S05]  /*3d30*/  DFMA R22, R22, R24, R22 ;  /* 0x000000181616722b */ /* 0x000fca0000000016 */
[----:B------:R-:W-:-:S03]  /*3d40*/  @!P2 LOP3.LUT R34, R21, 0x7ff00000, RZ, 0xc0, !PT ;  /* 0x7ff000001522a812 */ /* 0x000fc600078ec0ff */
[----:B------:R-:W-:Y:S02]  /*3d50*/  DMUL R24, R22, R20 ;  /* 0x0000001416187228 */ /* 0x000fe40000000000 */
[----:B------:R-:W-:-:S05]  /*3d60*/  VIADD R26, R34, 0xffffffff ;  /* 0xffffffff221a7836 */ /* 0x000fca0000000000 */
[----:B------:R-:W-:Y:S01]  /*3d70*/  ISETP.GT.U32.AND P0, PT, R26, 0x7feffffe, PT ;  /* 0x7feffffe1a00780c */ /* 0x000fe20003f04070 */
[----:B------:R-:W-:-:S03]  /*3d80*/  DFMA R26, R24, -R14, R20 ;  /* 0x8000000e181a722b */ /* 0x000fc60000000014 */
[----:B------:R-:W-:-:S05]  /*3d90*/  ISETP.GT.U32.OR P0, PT, R35, 0x7feffffe, P0 ;  /* 0x7feffffe2300780c */ /* 0x000fca0000704470 */
[----:B------:R-:W-:-:S08]  /*3da0*/  DFMA R26, R22, R26, R24 ;  /* 0x0000001a161a722b */ /* 0x000fd00000000018 */
[----:B------:R-:W-:Y:S05]  /*3db0*/  @P0 BRA `(.L_x_129) ;  /* 0x0000000000700947 */ /* 0x000fea0003800000 */
[----:B------:R-:W-:Y:S02]  /*3dc0*/  LOP3.LUT R22, R19, 0x7ff00000, RZ, 0xc0, !PT ;  /* 0x7ff0000013167812 */ /* 0x000fe400078ec0ff */
        /* <DEDUP_REMOVED lines=11> */
[----:B------:R-:W-:Y:S01]  /*3e80*/  DFMA R14, R26, -R14, R20 ;  /* 0x8000000e1a0e722b */ /* 0x000fe20000000014 */
[----:B------:R-:W-:-:S09]  /*3e90*/  IMAD.MOV.U32 R18, RZ, RZ, RZ ;  /* 0x000000ffff127224 */ /* 0x000fd200078e00ff */
        /* <DEDUP_REMOVED lines=14> */
.L_x_129:
        /* <DEDUP_REMOVED lines=16> */
.L_x_132:
[----:B------:R-:W-:Y:S01]  /*4080*/  LOP3.LUT R23, R17, 0x80000, RZ, 0xfc, !PT ;  /* 0x0008000011177812 */ /* 0x000fe200078efcff */
[----:B------:R-:W-:Y:S01]  /*4090*/  IMAD.MOV.U32 R22, RZ, RZ, R16 ;  /* 0x000000ffff167224 */ /* 0x000fe200078e0010 */
[----:B------:R-:W-:Y:S06]  /*40a0*/  BRA `(.L_x_130) ;  /* 0x0000000000087947 */ /* 0x000fec0003800000 */
.L_x_131:
[----:B------:R-:W-:Y:S01]  /*40b0*/  LOP3.LUT R23, R19, 0x80000, RZ, 0xfc, !PT ;  /* 0x0008000013177812 */ /* 0x000fe200078efcff */
[----:B------:R-:W-:-:S07]  /*40c0*/  IMAD.MOV.U32 R22, RZ, RZ, R18 ;  /* 0x000000ffff167224 */ /* 0x000fce00078e0012 */
.L_x_130:
[----:B------:R-:W-:Y:S05]  /*40d0*/  BSYNC.RECONVERGENT B0 ;  /* 0x0000000000007941 */ /* 0x000fea0003800200 */
.L_x_128:
[----:B------:R-:W-:Y:S02]  /*40e0*/  IMAD.MOV.U32 R14, RZ, RZ, R0 ;  /* 0x000000ffff0e7224 */ /* 0x000fe400078e0000 */
[----:B------:R-:W-:Y:S02]  /*40f0*/  IMAD.MOV.U32 R15, RZ, RZ, 0x0 ;  /* 0x00000000ff0f7424 */ /* 0x000fe400078e00ff */
[----:B------:R-:W-:Y:S02]  /*4100*/  IMAD.MOV.U32 R16, RZ, RZ, R22 ;  /* 0x000000ffff107224 */ /* 0x000fe400078e0016 */
[----:B------:R-:W-:Y:S01]  /*4110*/  IMAD.MOV.U32 R17, RZ, RZ, R23 ;  /* 0x000000ffff117224 */ /* 0x000fe200078e0017 */
[----:B------:R-:W-:Y:S06]  /*4120*/  RET.REL.NODEC R14 `(ExpDist) ;  /* 0xffffffbc0eb47950 */ /* 0x000fec0003c3ffff */
.L_x_133:
        /* <DEDUP_REMOVED lines=13> */
.L_x_135:


//--------------------- .nv.shared.reserved.0     --------------------------
	.section	.nv.shared.reserved.0,"aw",@nobits
	.weak		__nv_reservedSMEM_offset_0_alias
	.size		__nv_reservedSMEM_offset_0_alias, 0, 64
	.other		__nv_reservedSMEM_offset_0_alias,@"STO_CUDA_RESERVED_SHARED STV_DEFAULT"
__nv_reservedSMEM_offset_0_alias:
	.zero		0
	.zero		64


//--------------------- .nv.global                --------------------------
	.section	.nv.global,"aw",@nobits
.nv.global:
	.type		_ZN33_INTERNAL_e1a65a9e_4_k_cu_ExpDist6thrust24THRUST_300001_SM_1000_NS12placeholders2_5E,@object
	.size		_ZN33_INTERNAL_e1a65a9e_4_k_cu_ExpDist6thrust24THRUST_300001_SM_1000_NS12placeholders2_5E,(_ZN33_INTERNAL_e1a65a9e_4_k_cu_ExpDist4cuda3std3__45__cpo6cbeginE - _ZN33_INTERNAL_e1a65a9e_4_k_cu_ExpDist6thrust24THRUST_300001_SM_1000_NS12placeholders2_5E)
_ZN33_INTERNAL_e1a65a9e_4_k_cu_ExpDist6thrust24THRUST_300001_SM_1000_NS12placeholders2_5E:
	.zero		1
	.type		_ZN33_INTERNAL_e1a65a9e_4_k_cu_ExpDist4cuda3std3__45__cpo6cbeginE,@object
	.size		_ZN33_INTERNAL_e1a65a9e_4_k_cu_ExpDist4cuda3std3__45__cpo6cbeginE,(_ZN33_INTERNAL_e1a65a9e_4_k_cu_ExpDist4cuda3std6ranges3__45__cpo6cbeginE - _ZN33_INTERNAL_e1a65a9e_4_k_cu_ExpDist4cuda3std3__45__cpo6cbeginE)
_ZN33_INTERNAL_e1a65a9e_4_k_cu_ExpDist4cuda3std3__45__cpo6cbeginE:
	.zero		1
	.type		_ZN33_INTERNAL_e1a65a9e_4_k_cu_ExpDist4cuda3std6ranges3__45__cpo6cbeginE,@object
	.size		_ZN33_INTERNAL_e1a65a9e_4_k_cu_ExpDist4cuda3std6ranges3__45__cpo6cbeginE,(_ZN33_INTERNAL_e1a65a9e_4_k_cu_ExpDist4cuda3std3__48in_placeE - _ZN33_INTERNAL_e1a65a9e_4_k_cu_ExpDist4cuda3std6ranges3__45__cpo6cbeginE)
_ZN33_INTERNAL_e1a65a9e_4_k_cu_ExpDist4cuda3std6ranges3__45__cpo6cbeginE:
	.zero		1
	.type		_ZN33_INTERNAL_e1a65a9e_4_k_cu_ExpDist4cuda3std3__48in_placeE,@object
	.size		_ZN33_INTERNAL_e1a65a9e_4_k_cu_ExpDist4cuda3std3__48in_placeE,(_ZN33_INTERNAL_e1a65a9e_4_k_cu_ExpDist4cuda3std6ranges3__45__cpo4sizeE - _ZN33_INTERNAL_e1a65a9e_4_k_cu_ExpDist4cuda3std3__48in_placeE)
_ZN33_INTERNAL_e1a65a9e_4_k_cu_ExpDist4cuda3std3__48in_placeE:
	.zero		1
	.type		_ZN33_INTERNAL_e1a65a9e_4_k_cu_ExpDist4cuda3std6ranges3__45__cpo4sizeE,@object
	.size		_ZN33_INTERNAL_e1a65a9e_4_k_cu_ExpDist4cuda3std6ranges3__45__cpo4sizeE,(_ZN33_INTERNAL_e1a65a9e_4_k_cu_ExpDist6thrust24THRUST_300001_SM_1000_NS12placeholders2_9E - _ZN33_INTERNAL_e1a65a9e_4_k_cu_ExpDist4cuda3std6ranges3__45__cpo4sizeE)
_ZN33_INTERNAL_e1a65a9e_4_k_cu_ExpDist4cuda3std6ranges3__45__cpo4sizeE:
	.zero		1
	.type		_ZN33_INTERNAL_e1a65a9e_4_k_cu_ExpDist6thrust24THRUST_300001_SM_1000_NS12placeholders2_9E,@object
	.size		_ZN33_INTERNAL_e1a65a9e_4_k_cu_ExpDist6thrust24THRUST_300001_SM_1000_NS12placeholders2_9E,(_ZN33_INTERNAL_e1a65a9e_4_k_cu_ExpDist4cuda3std3__45__cpo7crbeginE - _ZN33_INTERNAL_e1a65a9e_4_k_cu_ExpDist6thrust24THRUST_300001_SM_1000_NS12placeholders2_9E)
_ZN33_INTERNAL_e1a65a9e_4_k_cu_ExpDist6thrust24THRUST_300001_SM_1000_NS12placeholders2_9E:
	.zero		1
	.type		_ZN33_INTERNAL_e1a65a9e_4_k_cu_ExpDist4cuda3std3__45__cpo7crbeginE,@object
	.size		_ZN33_INTERNAL_e1a65a9e_4_k_cu_ExpDist4cuda3std3__45__cpo7crbeginE,(_ZN33_INTERNAL_e1a65a9e_4_k_cu_ExpDist4cuda3std6ranges3__45__cpo4nextE - _ZN33_INTERNAL_e1a65a9e_4_k_cu_ExpDist4cuda3std3__45__cpo7crbeginE)
_ZN33_INTERNAL_e1a65a9e_4_k_cu_ExpDist4cuda3std3__45__cpo7crbeginE:
	.zero		1
	.type		_ZN33_INTERNAL_e1a65a9e_4_k_cu_ExpDist4cuda3std6ranges3__45__cpo4nextE,@object
	.size		_ZN33_INTERNAL_e1a65a9e_4_k_cu_ExpDist4cuda3std6ranges3__45__cpo4nextE,(_ZN33_INTERNAL_e1a65a9e_4_k_cu_ExpDist4cuda3std6ranges3__45__cpo4swapE - _ZN33_INTERNAL_e1a65a9e_4_k_cu_ExpDist4cuda3std6ranges3__45__cpo4nextE)
_ZN33_INTERNAL_e1a65a9e_4_k_cu_ExpDist4cuda3std6ranges3__45__cpo4nextE:
	.zero		1
	.type		_ZN33_INTERNAL_e1a65a9e_4_k_cu_ExpDist4cuda3std6ranges3__45__cpo4swapE,@object
	.size		_ZN33_INTERNAL_e1a65a9e_4_k_cu_ExpDist4cuda3std6ranges3__45__cpo4swapE,(_ZN33_INTERNAL_e1a65a9e_4_k_cu_ExpDist6thrust24THRUST_300001_SM_1000_NS12placeholders2_1E - _ZN33_INTERNAL_e1a65a9e_4_k_cu_ExpDist4cuda3std6ranges3__45__cpo4swapE)
_ZN33_INTERNAL_e1a65a9e_4_k_cu_ExpDist4cuda3std6ranges3__45__cpo4swapE:
	.zero		1
	.type		_ZN33_INTERNAL_e1a65a9e_4_k_cu_ExpDist6thrust24THRUST_300001_SM_1000_NS12placeholders2_1E,@object
	.size		_ZN33_INTERNAL_e1a65a9e_4_k_cu_ExpDist6thrust24THRUST_300001_SM_1000_NS12placeholders2_1E,(_ZN33_INTERNAL_e1a65a9e_4_k_cu_ExpDist6thrust24THRUST_300001_SM_1000_NS12placeholders2_3E - _ZN33_INTERNAL_e1a65a9e_4_k_cu_ExpDist6thrust24THRUST_300001_SM_1000_NS12placeholders2_1E)
_ZN33_INTERNAL_e1a65a9e_4_k_cu_ExpDist6thrust24THRUST_300001_SM_1000_NS12placeholders2_1E:
	.zero		1
	.type		_ZN33_INTERNAL_e1a65a9e_4_k_cu_ExpDist6thrust24THRUST_300001_SM_1000_NS12placeholders2_3E,@object
	.size		_ZN33_INTERNAL_e1a65a9e_4_k_cu_ExpDist6thrust24THRUST_300001_SM_1000_NS12placeholders2_3E,(_ZN33_INTERNAL_e1a65a9e_4_k_cu_ExpDist4cuda3std3__45__cpo5beginE - _ZN33_INTERNAL_e1a65a9e_4_k_cu_ExpDist6thrust24THRUST_300001_SM_1000_NS12placeholders2_3E)
_ZN33_INTERNAL_e1a65a9e_4_k_cu_ExpDist6thrust24THRUST_300001_SM_1000_NS12placeholders2_3E:
	.zero		1
	.type		_ZN33_INTERNAL_e1a65a9e_4_k_cu_ExpDist4cuda3std3__45__cpo5beginE,@object
	.size		_ZN33_INTERNAL_e1a65a9e_4_k_cu_ExpDist4cuda3std3__45__cpo5beginE,(_ZN33_INTERNAL_e1a65a9e_4_k_cu_ExpDist4cuda3std6ranges3__45__cpo5beginE - _ZN33_INTERNAL_e1a65a9e_4_k_cu_ExpDist4cuda3std3__45__cpo5beginE)
_ZN33_INTERNAL_e1a65a9e_4_k_cu_ExpDist4cuda3std3__45__cpo5beginE:
	.zero		1
	.type		_ZN33_INTERNAL_e1a65a9e_4_k_cu_ExpDist4cuda3std6ranges3__45__cpo5beginE,@object
	.size		_ZN33_INTERNAL_e1a65a9e_4_k_cu_ExpDist4cuda3std6ranges3__45__cpo5beginE,(_ZN33_INTERNAL_e1a65a9e_4_k_cu_ExpDist4cuda3std3__435_GLOBAL__N__e1a65a9e_4_k_cu_ExpDist6ignoreE - _ZN33_INTERNAL_e1a65a9e_4_k_cu_ExpDist4cuda3std6ranges3__45__cpo5beginE)
_ZN33_INTERNAL_e1a65a9e_4_k_cu_ExpDist4cuda3std6ranges3__45__cpo5beginE:
	.zero		1
	.type		_ZN33_INTERNAL_e1a65a9e_4_k_cu_ExpDist4cuda3std3__435_GLOBAL__N__e1a65a9e_4_k_cu_ExpDist6ignoreE,@object
	.size		_ZN33_INTERNAL_e1a65a9e_4_k_cu_ExpDist4cuda3std3__435_GLOBAL__N__e1a65a9e_4_k_cu_ExpDist6ignoreE,(_ZN33_INTERNAL_e1a65a9e_4_k_cu_ExpDist4cuda3std6ranges3__45__cpo4dataE - _ZN33_INTERNAL_e1a65a9e_4_k_cu_ExpDist4cuda3std3__435_GLOBAL__N__e1a65a9e_4_k_cu_ExpDist6ignoreE)
_ZN33_INTERNAL_e1a65a9e_4_k_cu_ExpDist4cuda3std3__435_GLOBAL__N__e1a65a9e_4_k_cu_ExpDist6ignoreE:
	.zero		1
	.type		_ZN33_INTERNAL_e1a65a9e_4_k_cu_ExpDist4cuda3std6ranges3__45__cpo4dataE,@object
	.size		_ZN33_INTERNAL_e1a65a9e_4_k_cu_ExpDist4cuda3std6ranges3__45__cpo4dataE,(_ZN33_INTERNAL_e1a65a9e_4_k_cu_ExpDist6thrust24THRUST_300001_SM_1000_NS12placeholders2_7E - _ZN33_INTERNAL_e1a65a9e_4_k_cu_ExpDist4cuda3std6ranges3__45__cpo4dataE)
_ZN33_INTERNAL_e1a65a9e_4_k_cu_ExpDist4cuda3std6ranges3__45__cpo4dataE:
	.zero		1
	.type		_ZN33_INTERNAL_e1a65a9e_4_k_cu_ExpDist6thrust24THRUST_300001_SM_1000_NS12placeholders2_7E,@object
	.size		_ZN33_INTERNAL_e1a65a9e_4_k_cu_ExpDist6thrust24THRUST_300001_SM_1000_NS12placeholders2_7E,(_ZN33_INTERNAL_e1a65a9e_4_k_cu_ExpDist4cuda3std3__45__cpo6rbeginE - _ZN33_INTERNAL_e1a65a9e_4_k_cu_ExpDist6thrust24THRUST_300001_SM_1000_NS12placeholders2_7E)
_ZN33_INTERNAL_e1a65a9e_4_k_cu_ExpDist6thrust24THRUST_300001_SM_1000_NS12placeholders2_7E:
	.zero		1
	.type		_ZN33_INTERNAL_e1a65a9e_4_k_cu_ExpDist4cuda3std3__45__cpo6rbeginE,@object
	.size		_ZN33_INTERNAL_e1a65a9e_4_k_cu_ExpDist4cuda3std3__45__cpo6rbeginE,(_ZN33_INTERNAL_e1a65a9e_4_k_cu_ExpDist4cuda3std6ranges3__45__cpo7advanceE - _ZN33_INTERNAL_e1a65a9e_4_k_cu_ExpDist4cuda3std3__45__cpo6rbeginE)
_ZN33_INTERNAL_e1a65a9e_4_k_cu_ExpDist4cuda3std3__45__cpo6rbeginE:
	.zero		1
	.type		_ZN33_INTERNAL_e1a65a9e_4_k_cu_ExpDist4cuda3std6ranges3__45__cpo7advanceE,@object
	.size		_ZN33_INTERNAL_e1a65a9e_4_k_cu_ExpDist4cuda3std6ranges3__45__cpo7advanceE,(_ZN33_INTERNAL_e1a65a9e_4_k_cu_ExpDist4cuda3std3__47nulloptE - _ZN33_INTERNAL_e1a65a9e_4_k_cu_ExpDist4cuda3std6ranges3__45__cpo7advanceE)
_ZN33_INTERNAL_e1a65a9e_4_k_cu_ExpDist4cuda3std6ranges3__45__cpo7advanceE:
	.zero		1
	.type		_ZN33_INTERNAL_e1a65a9e_4_k_cu_ExpDist4cuda3std3__47nulloptE,@object
	.size		_ZN33_INTERNAL_e1a65a9e_4_k_cu_ExpDist4cuda3std3__47nulloptE,(_ZN33_INTERNAL_e1a65a9e_4_k_cu_ExpDist4cuda3std6ranges3__45__cpo8distanceE - _ZN33_INTERNAL_e1a65a9e_4_k_cu_ExpDist4cuda3std3__47nulloptE)
_ZN33_INTERNAL_e1a65a9e_4_k_cu_ExpDist4cuda3std3__47nulloptE:
	.zero		1
	.type		_ZN33_INTERNAL_e1a65a9e_4_k_cu_ExpDist4cuda3std6ranges3__45__cpo8distanceE,@object
	.size		_ZN33_INTERNAL_e1a65a9e_4_k_cu_ExpDist4cuda3std6ranges3__45__cpo8distanceE,(_ZN33_INTERNAL_e1a65a9e_4_k_cu_ExpDist6thrust24THRUST_300001_SM_1000_NS12placeholders2_6E - _ZN33_INTERNAL_e1a65a9e_4_k_cu_ExpDist4cuda3std6ranges3__45__cpo8distanceE)
_ZN33_INTERNAL_e1a65a9e_4_k_cu_ExpDist4cuda3std6ranges3__45__cpo8distanceE:
	.zero		1
	.type		_ZN33_INTERNAL_e1a65a9e_4_k_cu_ExpDist6thrust24THRUST_300001_SM_1000_NS12placeholders2_6E,@object
	.size		_ZN33_INTERNAL_e1a65a9e_4_k_cu_ExpDist6thrust24THRUST_300001_SM_1000_NS12placeholders2_6E,(_ZN33_INTERNAL_e1a65a9e_4_k_cu_ExpDist4cuda3std3__45__cpo4cendE - _ZN33_INTERNAL_e1a65a9e_4_k_cu_ExpDist6thrust24THRUST_300001_SM_1000_NS12placeholders2_6E)
_ZN33_INTERNAL_e1a65a9e_4_k_cu_ExpDist6thrust24THRUST_300001_SM_1000_NS12placeholders2_6E:
	.zero		1
	.type		_ZN33_INTERNAL_e1a65a9e_4_k_cu_ExpDist4cuda3std3__45__cpo4cendE,@object
	.size		_ZN33_INTERNAL_e1a65a9e_4_k_cu_ExpDist4cuda3std3__45__cpo4cendE,(_ZN33_INTERNAL_e1a65a9e_4_k_cu_ExpDist4cuda3std6ranges3__45__cpo4cendE - _ZN33_INTERNAL_e1a65a9e_4_k_cu_ExpDist4cuda3std3__45__cpo4cendE)
_ZN33_INTERNAL_e1a65a9e_4_k_cu_ExpDist4cuda3std3__45__cpo4cendE:
	.zero		1
	.type		_ZN33_INTERNAL_e1a65a9e_4_k_cu_ExpDist4cuda3std6ranges3__45__cpo4cendE,@object
	.size		_ZN33_INTERNAL_e1a65a9e_4_k_cu_ExpDist4cuda3std6ranges3__45__cpo4cendE,(_ZN33_INTERNAL_e1a65a9e_4_k_cu_ExpDist4cuda3std3__420unreachable_sentinelE - _ZN33_INTERNAL_e1a65a9e_4_k_cu_ExpDist4cuda3std6ranges3__45__cpo4cendE)
_ZN33_INTERNAL_e1a65a9e_4_k_cu_ExpDist4cuda3std6ranges3__45__cpo4cendE:
	.zero		1
	.type		_ZN33_INTERNAL_e1a65a9e_4_k_cu_ExpDist4cuda3std3__420unreachable_sentinelE,@object
	.size		_ZN33_INTERNAL_e1a65a9e_4_k_cu_ExpDist4cuda3std3__420unreachable_sentinelE,(_ZN33_INTERNAL_e1a65a9e_4_k_cu_ExpDist4cuda3std6ranges3__45__cpo5ssizeE - _ZN33_INTERNAL_e1a65a9e_4_k_cu_ExpDist4cuda3std3__420unreachable_sentinelE)
_ZN33_INTERNAL_e1a65a9e_4_k_cu_ExpDist4cuda3std3__420unreachable_sentinelE:
	.zero		1
	.type		_ZN33_INTERNAL_e1a65a9e_4_k_cu_ExpDist4cuda3std6ranges3__45__cpo5ssizeE,@object
	.size		_ZN33_INTERNAL_e1a65a9e_4_k_cu_ExpDist4cuda3std6ranges3__45__cpo5ssizeE,(_ZN33_INTERNAL_e1a65a9e_4_k_cu_ExpDist6thrust24THRUST_300001_SM_1000_NS12placeholders3_10E - _ZN33_INTERNAL_e1a65a9e_4_k_cu_ExpDist4cuda3std6ranges3__45__cpo5ssizeE)
_ZN33_INTERNAL_e1a65a9e_4_k_cu_ExpDist4cuda3std6ranges3__45__cpo5ssizeE:
	.zero		1
	.type		_ZN33_INTERNAL_e1a65a9e_4_k_cu_ExpDist6thrust24THRUST_300001_SM_1000_NS12placeholders3_10E,@object
	.size		_ZN33_INTERNAL_e1a65a9e_4_k_cu_ExpDist6thrust24THRUST_300001_SM_1000_NS12placeholders3_10E,(_ZN33_INTERNAL_e1a65a9e_4_k_cu_ExpDist4cuda3std3__45__cpo5crendE - _ZN33_INTERNAL_e1a65a9e_4_k_cu_ExpDist6thrust24THRUST_300001_SM_1000_NS12placeholders3_10E)
_ZN33_INTERNAL_e1a65a9e_4_k_cu_ExpDist6thrust24THRUST_300001_SM_1000_NS12placeholders3_10E:
	.zero		1
	.type		_ZN33_INTERNAL_e1a65a9e_4_k_cu_ExpDist4cuda3std3__45__cpo5crendE,@object
	.size		_ZN33_INTERNAL_e1a65a9e_4_k_cu_ExpDist4cuda3std3__45__cpo5crendE,(_ZN33_INTERNAL_e1a65a9e_4_k_cu_ExpDist4cuda3std6ranges3__45__cpo4prevE - _ZN33_INTERNAL_e1a65a9e_4_k_cu_ExpDist4cuda3std3__45__cpo5crendE)
_ZN33_INTERNAL_e1a65a9e_4_k_cu_ExpDist4cuda3std3__45__cpo5crendE:
	.zero		1
	.type		_ZN33_INTERNAL_e1a65a9e_4_k_cu_ExpDist4cuda3std6ranges3__45__cpo4prevE,@object
	.size		_ZN33_INTERNAL_e1a65a9e_4_k_cu_ExpDist4cuda3std6ranges3__45__cpo4prevE,(_ZN33_INTERNAL_e1a65a9e_4_k_cu_ExpDist4cuda3std6ranges3__45__cpo9iter_moveE - _ZN33_INTERNAL_e1a65a9e_4_k_cu_ExpDist4cuda3std6ranges3__45__cpo4prevE)
_ZN33_INTERNAL_e1a65a9e_4_k_cu_ExpDist4cuda3std6ranges3__45__cpo4prevE:
	.zero		1
	.type		_ZN33_INTERNAL_e1a65a9e_4_k_cu_ExpDist4cuda3std6ranges3__45__cpo9iter_moveE,@object
	.size		_ZN33_INTERNAL_e1a65a9e_4_k_cu_ExpDist4cuda3std6ranges3__45__cpo9iter_moveE,(_ZN33_INTERNAL_e1a65a9e_4_k_cu_ExpDist6thrust24THRUST_300001_SM_1000_NS12placeholders2_2E - _ZN33_INTERNAL_e1a65a9e_4_k_cu_ExpDist4cuda3std6ranges3__45__cpo9iter_moveE)
_ZN33_INTERNAL_e1a65a9e_4_k_cu_ExpDist4cuda3std6ranges3__45__cpo9iter_moveE:
	.zero		1
	.type		_ZN33_INTERNAL_e1a65a9e_4_k_cu_ExpDist6thrust24THRUST_300001_SM_1000_NS12placeholders2_2E,@object
	.size		_ZN33_INTERNAL_e1a65a9e_4_k_cu_ExpDist6thrust24THRUST_300001_SM_1000_NS12placeholders2_2E,(_ZN33_INTERNAL_e1a65a9e_4_k_cu_ExpDist6thrust24THRUST_300001_SM_1000_NS12placeholders2_4E - _ZN33_INTERNAL_e1a65a9e_4_k_cu_ExpDist6thrust24THRUST_300001_SM_1000_NS12placeholders2_2E)
_ZN33_INTERNAL_e1a65a9e_4_k_cu_ExpDist6thrust24THRUST_300001_SM_1000_NS12placeholders2_2E:
	.zero		1
	.type		_ZN33_INTERNAL_e1a65a9e_4_k_cu_ExpDist6thrust24THRUST_300001_SM_1000_NS12placeholders2_4E,@object
	.size		_ZN33_INTERNAL_e1a65a9e_4_k_cu_ExpDist6thrust24THRUST_300001_SM_1000_NS12placeholders2_4E,(_ZN33_INTERNAL_e1a65a9e_4_k_cu_ExpDist4cuda3std3__45__cpo3endE - _ZN33_INTERNAL_e1a65a9e_4_k_cu_ExpDist6thrust24THRUST_300001_SM_1000_NS12placeholders2_4E)
_ZN33_INTERNAL_e1a65a9e_4_k_cu_ExpDist6thrust24THRUST_300001_SM_1000_NS12placeholders2_4E:
	.zero		1
	.type		_ZN33_INTERNAL_e1a65a9e_4_k_cu_ExpDist4cuda3std3__45__cpo3endE,@object
	.size		_ZN33_INTERNAL_e1a65a9e_4_k_cu_ExpDist4cuda3std3__45__cpo3endE,(_ZN33_INTERNAL_e1a65a9e_4_k_cu_ExpDist4cuda3std6ranges3__45__cpo3endE - _ZN33_INTERNAL_e1a65a9e_4_k_cu_ExpDist4cuda3std3__45__cpo3endE)
_ZN33_INTERNAL_e1a65a9e_4_k_cu_ExpDist4cuda3std3__45__cpo3endE:
	.zero		1
	.type		_ZN33_INTERNAL_e1a65a9e_4_k_cu_ExpDist4cuda3std6ranges3__45__cpo3endE,@object
	.size		_ZN33_INTERNAL_e1a65a9e_4_k_cu_ExpDist4cuda3std6ranges3__45__cpo3endE,(_ZN33_INTERNAL_e1a65a9e_4_k_cu_ExpDist4cuda3std3__419piecewise_constructE - _ZN33_INTERNAL_e1a65a9e_4_k_cu_ExpDist4cuda3std6ranges3__45__cpo3endE)
_ZN33_INTERNAL_e1a65a9e_4_k_cu_ExpDist4cuda3std6ranges3__45__cpo3endE:
	.zero		1
	.type		_ZN33_INTERNAL_e1a65a9e_4_k_cu_ExpDist4cuda3std3__419piecewise_constructE,@object
	.size		_ZN33_INTERNAL_e1a65a9e_4_k_cu_ExpDist4cuda3std3__419piecewise_constructE,(_ZN33_INTERNAL_e1a65a9e_4_k_cu_ExpDist4cuda3std6ranges3__45__cpo5cdataE - _ZN33_INTERNAL_e1a65a9e_4_k_cu_ExpDist4cuda3std3__419piecewise_constructE)
_ZN33_INTERNAL_e1a65a9e_4_k_cu_ExpDist4cuda3std3__419piecewise_constructE:
	.zero		1
	.type		_ZN33_INTERNAL_e1a65a9e_4_k_cu_ExpDist4cuda3std6ranges3__45__cpo5cdataE,@object
	.size		_ZN33_INTERNAL_e1a65a9e_4_k_cu_ExpDist4cuda3std6ranges3__45__cpo5cdataE,(_ZN33_INTERNAL_e1a65a9e_4_k_cu_ExpDist6thrust24THRUST_300001_SM_1000_NS12placeholders2_8E - _ZN33_INTERNAL_e1a65a9e_4_k_cu_ExpDist4cuda3std6ranges3__45__cpo5cdataE)
_ZN33_INTERNAL_e1a65a9e_4_k_cu_ExpDist4cuda3std6ranges3__45__cpo5cdataE:
	.zero		1
	.type		_ZN33_INTERNAL_e1a65a9e_4_k_cu_ExpDist6thrust24THRUST_300001_SM_1000_NS12placeholders2_8E,@object
	.size		_ZN33_INTERNAL_e1a65a9e_4_k_cu_ExpDist6thrust24THRUST_300001_SM_1000_NS12placeholders2_8E,(_ZN33_INTERNAL_e1a65a9e_4_k_cu_ExpDist4cuda3std3__45__cpo4rendE - _ZN33_INTERNAL_e1a65a9e_4_k_cu_ExpDist6thrust24THRUST_300001_SM_1000_NS12placeholders2_8E)
_ZN33_INTERNAL_e1a65a9e_4_k_cu_ExpDist6thrust24THRUST_300001_SM_1000_NS12placeholders2_8E:
	.zero		1
	.type		_ZN33_INTERNAL_e1a65a9e_4_k_cu_ExpDist4cuda3std3__45__cpo4rendE,@object
	.size		_ZN33_INTERNAL_e1a65a9e_4_k_cu_ExpDist4cuda3std3__45__cpo4rendE,(_ZN33_INTERNAL_e1a65a9e_4_k_cu_ExpDist4cuda3std6ranges3__45__cpo9iter_swapE - _ZN33_INTERNAL_e1a65a9e_4_k_cu_ExpDist4cuda3std3__45__cpo4rendE)
_ZN33_INTERNAL_e1a65a9e_4_k_cu_ExpDist4cuda3std3__45__cpo4rendE:
	.zero		1
	.type		_ZN33_INTERNAL_e1a65a9e_4_k_cu_ExpDist4cuda3std6ranges3__45__cpo9iter_swapE,@object
	.size		_ZN33_INTERNAL_e1a65a9e_4_k_cu_ExpDist4cuda3std6ranges3__45__cpo9iter_swapE,(_ZN33_INTERNAL_e1a65a9e_4_k_cu_ExpDist4cuda3std3__48unexpectE - _ZN33_INTERNAL_e1a65a9e_4_k_cu_ExpDist4cuda3std6ranges3__45__cpo9iter_swapE)
_ZN33_INTERNAL_e1a65a9e_4_k_cu_ExpDist4cuda3std6ranges3__45__cpo9iter_swapE:
	.zero		1
	.type		_ZN33_INTERNAL_e1a65a9e_4_k_cu_ExpDist4cuda3std3__48unexpectE,@object
	.size		_ZN33_INTERNAL_e1a65a9e_4_k_cu_ExpDist4cuda3std3__48unexpectE,(_ZN33_INTERNAL_e1a65a9e_4_k_cu_ExpDist6thrust24THRUST_300001_SM_1000_NS6system6detail10sequential3seqE - _ZN33_INTERNAL_e1a65a9e_4_k_cu_ExpDist4cuda3std3__48unexpectE)
_ZN33_INTERNAL_e1a65a9e_4_k_cu_ExpDist4cuda3std3__48unexpectE:
	.zero		1
	.type		_ZN33_INTERNAL_e1a65a9e_4_k_cu_ExpDist6thrust24THRUST_300001_SM_1000_NS6system6detail10sequential3seqE,@object
	.size		_ZN33_INTERNAL_e1a65a9e_4_k_cu_ExpDist6thrust24THRUST_300001_SM_1000_NS6system6detail10sequential3seqE,(.L_29 - _ZN33_INTERNAL_e1a65a9e_4_k_cu_ExpDist6thrust24THRUST_300001_SM_1000_NS6system6detail10sequential3seqE)
_ZN33_INTERNAL_e1a65a9e_4_k_cu_ExpDist6thrust24THRUST_300001_SM_1000_NS6system6detail10sequential3seqE:
	.zero		1
.L_29:


//--------------------- .nv.shared.ExpDist_column --------------------------
	.section	.nv.shared.ExpDist_column,"aw",@nobits
	.sectionflags	@""
	.align	8
.nv.shared.ExpDist_column:
	.zero		4336


//--------------------- .nv.shared.ExpDist        --------------------------
	.section	.nv.shared.ExpDist,"aw",@nobits
	.sectionflags	@""
	.align	8
.nv.shared.ExpDist:
	.zero		4336


//--------------------- .nv.constant0._ZN3cub18CUB_300001_SM_10006detail11EmptyKernelIvEEvv --------------------------
	.section	.nv.constant0._ZN3cub18CUB_300001_SM_10006detail11EmptyKernelIvEEvv,"a",@progbits
	.sectionflags	@""
	.align	4
.nv.constant0._ZN3cub18CUB_300001_SM_10006detail11EmptyKernelIvEEvv:
	.zero		896


//--------------------- .nv.constant0.reduce_cross_term --------------------------
	.section	.nv.constant0.reduce_cross_term,"a",@progbits
	.sectionflags	@""
	.align	4
.nv.constant0.reduce_cross_term:
	.zero		924


//--------------------- .nv.constant0.ExpDist_column --------------------------
	.section	.nv.constant0.ExpDist_column,"a",@progbits
	.sectionflags	@""
	.align	4
.nv.constant0.ExpDist_column:
	.zero		944


//--------------------- .nv.constant0.ExpDist     --------------------------
	.section	.nv.constant0.ExpDist,"a",@progbits
	.sectionflags	@""
	.align	4
.nv.constant0.ExpDist:
	.zero		944


//--------------------- SYMBOLS --------------------------

	.type		.nv.reservedSmem.offset0,@object
	.size		.nv.reservedSmem.offset0,0x4
	.type		.nv.reservedSmem.cap,@object
	.size		.nv.reservedSmem.cap,0x4
